	.target	sm_100a

	.elftype	@"ET_EXEC"


//--------------------- .note.nv.tkinfo           --------------------------
	.section	.note.nv.tkinfo,"",@"SHT_NOTE"
	.sectionflags	@"SHF_NOTE_NV_TKINFO"
	.tkinfo
        /*0018*/ 	.word	0x00000002
        /*0030*/ 	.string	""
        /*0030*/ 	.string	"ptxas"
        /*0030*/ 	.string	"Cuda compilation tools, release 13.0, V13.0.88"
        /*0030*/ 	.string	"Build cuda_13.0.r13.0/compiler.36424714_0"
        /*0030*/ 	.string	"-arch sm_100a -m 64 "



//--------------------- .note.nv.cuinfo           --------------------------
	.section	.note.nv.cuinfo,"",@"SHT_NOTE"
	.sectionflags	@"SHF_NOTE_NV_CUINFO"
        /*0018*/ 	.short	0x0002
        /*001a*/ 	.short	0x0064
        /*001c*/ 	.short	0x0082
	.zero		2


//--------------------- .nv.info                  --------------------------
	.section	.nv.info,"",@"SHT_CUDA_INFO"
	.align	4


	//----- nvinfo : EIATTR_REGCOUNT
	.align		4
        /*0000*/ 	.byte	0x04, 0x2f
        /*0002*/ 	.short	(.L_19 - .L_18)
	.align		4
.L_18:
        /*0004*/ 	.word	index@(_ZN7cutlass13device_kernelINS_4gemm6kernel13GemmUniversalIN4cute5tupleIJiiiiEEENS1_10collective13CollectiveMmaINS1_35MainloopSm100TmaUmmaWarpSpecializedILi6ELi2ELi4ENS5_IJNS4_1CILi2EEENSA_ILi1EEESC_EEEEENS5_IJNSA_ILi128EEESF_SF_EEENS_6half_tENS5_IJlSC_lEEESH_SI_NS4_8TiledMMAINS4_8MMA_AtomIJNS4_26SM100_MMA_F16BF16_2x1SM_SSISH_SH_fLi128ELi128ELNS4_4UMMA5MajorE0ELSN_0ELNSM_7ScaleInE0ELSO_0EEEEEENS4_6LayoutINS5_IJSC_SC_SC_EEENS5_IJNSA_ILi0EEEST_ST_EEEEENS5_IJNS4_10UnderscoreESW_SW_EEEEENS4_18SM100_TMA_2SM_LOADENS4_14ComposedLayoutINS4_7SwizzleILi3ELi4ELi3EEENS4_18smem_ptr_flag_bitsILi16EEENSR_INS5_IJNSA_ILi8EEENSA_ILi64EEEEEENS5_IJS16_SC_EEEEEEEvNS4_8identityESZ_S1A_vS1B_EENS_8epilogue10collective18CollectiveEpilogueINS1D_23Sm100TmaWarpSpecializedILi4ELi2ELi16ELb1ELb0EEEJNS5_IJS16_SF_SF_EEENS5_IJNSR_IS16_SC_EENSR_INS5_IJNSA_ILi16EEESB_EEENS5_IJSC_S16_EEEEEEEESH_SI_SH_SI_NS1D_6fusion15FusionCallbacksIS1H_NS1P_17LinearCombinationISH_fSH_fLNS_15FloatRoundStyleE2EEES1I_S1O_JEEENS4_5SM1004TMEM4LOAD26SM100_TMEM_LOAD_32dp32b16xENS4_13SM90_TMA_LOADENS10_INS11_ILi1ELi4ELi3EEES14_NSR_INS5_IJS15_S1K_EEENS5_IJS1K_SC_EEEEEEENS4_39AutoVectorizingCopyWithAssumedAlignmentILi128EEENS4_14SM90_TMA_STOREES24_S26_S26_EEEvvEEEEvNT_6ParamsE)
        /*0008*/ 	.word	0x0000005b


	//----- nvinfo : EIATTR_FRAME_SIZE
	.align		4
.L_19:
        /*000c*/ 	.byte	0x04, 0x11
        /*000e*/ 	.short	(.L_21 - .L_20)
	.align		4
.L_20:
        /*0010*/ 	.word	index@($__internal_2_$__cuda_sm10x_tcgen05_guardrail_trap_unallocated_columns_being_dealloced)
        /*0014*/ 	.word	0x00000000


	//----- nvinfo : EIATTR_FRAME_SIZE
	.align		4
.L_21:
        /*0018*/ 	.byte	0x04, 0x11
        /*001a*/ 	.short	(.L_23 - .L_22)
	.align		4
.L_22:
        /*001c*/ 	.word	index@($__internal_1_$__cuda_sm10x_tcgen05_guardrail_trap_phase_invalid_during_alloc)
        /*0020*/ 	.word	0x00000000


	//----- nvinfo : EIATTR_FRAME_SIZE
	.align		4
.L_23:
        /*0024*/ 	.byte	0x04, 0x11
        /*0026*/ 	.short	(.L_25 - .L_24)
	.align		4
.L_24:
        /*0028*/ 	.word	index@($__internal_0_$__cuda_sm10x_tcgen05_guardrail_trap_col_being_dealloced_not_returned_by_alloc)
        /*002c*/ 	.word	0x00000000


	//----- nvinfo : EIATTR_FRAME_SIZE
	.align		4
.L_25:
        /*0030*/ 	.byte	0x04, 0x11
        /*0032*/ 	.short	(.L_27 - .L_26)
	.align		4
.L_26:
        /*0034*/ 	.word	index@(_ZN7cutlass13device_kernelINS_4gemm6kernel13GemmUniversalIN4cute5tupleIJiiiiEEENS1_10collective13CollectiveMmaINS1_35MainloopSm100TmaUmmaWarpSpecializedILi6ELi2ELi4ENS5_IJNS4_1CILi2EEENSA_ILi1EEESC_EEEEENS5_IJNSA_ILi128EEESF_SF_EEENS_6half_tENS5_IJlSC_lEEESH_SI_NS4_8TiledMMAINS4_8MMA_AtomIJNS4_26SM100_MMA_F16BF16_2x1SM_SSISH_SH_fLi128ELi128ELNS4_4UMMA5MajorE0ELSN_0ELNSM_7ScaleInE0ELSO_0EEEEEENS4_6LayoutINS5_IJSC_SC_SC_EEENS5_IJNSA_ILi0EEEST_ST_EEEEENS5_IJNS4_10UnderscoreESW_SW_EEEEENS4_18SM100_TMA_2SM_LOADENS4_14ComposedLayoutINS4_7SwizzleILi3ELi4ELi3EEENS4_18smem_ptr_flag_bitsILi16EEENSR_INS5_IJNSA_ILi8EEENSA_ILi64EEEEEENS5_IJS16_SC_EEEEEEEvNS4_8identityESZ_S1A_vS1B_EENS_8epilogue10collective18CollectiveEpilogueINS1D_23Sm100TmaWarpSpecializedILi4ELi2ELi16ELb1ELb0EEEJNS5_IJS16_SF_SF_EEENS5_IJNSR_IS16_SC_EENSR_INS5_IJNSA_ILi16EEESB_EEENS5_IJSC_S16_EEEEEEEESH_SI_SH_SI_NS1D_6fusion15FusionCallbacksIS1H_NS1P_17LinearCombinationISH_fSH_fLNS_15FloatRoundStyleE2EEES1I_S1O_JEEENS4_5SM1004TMEM4LOAD26SM100_TMEM_LOAD_32dp32b16xENS4_13SM90_TMA_LOADENS10_INS11_ILi1ELi4ELi3EEES14_NSR_INS5_IJS15_S1K_EEENS5_IJS1K_SC_EEEEEEENS4_39AutoVectorizingCopyWithAssumedAlignmentILi128EEENS4_14SM90_TMA_STOREES24_S26_S26_EEEvvEEEEvNT_6ParamsE)
        /*0038*/ 	.word	0x00000000


	//----- nvinfo : EIATTR_MIN_STACK_SIZE
	.align		4
.L_27:
        /*003c*/ 	.byte	0x04, 0x12
        /*003e*/ 	.short	(.L_29 - .L_28)
	.align		4
.L_28:
        /*0040*/ 	.word	index@(_ZN7cutlass13device_kernelINS_4gemm6kernel13GemmUniversalIN4cute5tupleIJiiiiEEENS1_10collective13CollectiveMmaINS1_35MainloopSm100TmaUmmaWarpSpecializedILi6ELi2ELi4ENS5_IJNS4_1CILi2EEENSA_ILi1EEESC_EEEEENS5_IJNSA_ILi128EEESF_SF_EEENS_6half_tENS5_IJlSC_lEEESH_SI_NS4_8TiledMMAINS4_8MMA_AtomIJNS4_26SM100_MMA_F16BF16_2x1SM_SSISH_SH_fLi128ELi128ELNS4_4UMMA5MajorE0ELSN_0ELNSM_7ScaleInE0ELSO_0EEEEEENS4_6LayoutINS5_IJSC_SC_SC_EEENS5_IJNSA_ILi0EEEST_ST_EEEEENS5_IJNS4_10UnderscoreESW_SW_EEEEENS4_18SM100_TMA_2SM_LOADENS4_14ComposedLayoutINS4_7SwizzleILi3ELi4ELi3EEENS4_18smem_ptr_flag_bitsILi16EEENSR_INS5_IJNSA_ILi8EEENSA_ILi64EEEEEENS5_IJS16_SC_EEEEEEEvNS4_8identityESZ_S1A_vS1B_EENS_8epilogue10collective18CollectiveEpilogueINS1D_23Sm100TmaWarpSpecializedILi4ELi2ELi16ELb1ELb0EEEJNS5_IJS16_SF_SF_EEENS5_IJNSR_IS16_SC_EENSR_INS5_IJNSA_ILi16EEESB_EEENS5_IJSC_S16_EEEEEEEESH_SI_SH_SI_NS1D_6fusion15FusionCallbacksIS1H_NS1P_17LinearCombinationISH_fSH_fLNS_15FloatRoundStyleE2EEES1I_S1O_JEEENS4_5SM1004TMEM4LOAD26SM100_TMEM_LOAD_32dp32b16xENS4_13SM90_TMA_LOADENS10_INS11_ILi1ELi4ELi3EEES14_NSR_INS5_IJS15_S1K_EEENS5_IJS1K_SC_EEEEEEENS4_39AutoVectorizingCopyWithAssumedAlignmentILi128EEENS4_14SM90_TMA_STOREES24_S26_S26_EEEvvEEEEvNT_6ParamsE)
        /*0044*/ 	.word	0x00000000
.L_29:


//--------------------- .nv.compat                --------------------------
	.section	.nv.compat,"",@"SHT_CUDA_COMPAT_INFO"
	.align	4
        /*0000*/ 	.byte	0x02, 0x09, 0x01, 0x00, 0x02, 0x02, 0x02, 0x00, 0x02, 0x05, 0x05, 0x00, 0x03, 0x07, 0x01, 0x01
        /*0010*/ 	.byte	0x02, 0x03, 0x01, 0x00, 0x02, 0x06, 0x01, 0x00, 0x04, 0x0b, 0x08, 0x00, 0x09, 0x00, 0x00, 0x00
        /*0020*/ 	.byte	0x00, 0x00, 0x00, 0x00


//--------------------- .nv.info._ZN7cutlass13device_kernelINS_4gemm6kernel13GemmUniversalIN4cute5tupleIJiiiiEEENS1_10collective13CollectiveMmaINS1_35MainloopSm100TmaUmmaWarpSpecializedILi6ELi2ELi4ENS5_IJNS4_1CILi2EEENSA_ILi1EEESC_EEEEENS5_IJNSA_ILi128EEESF_SF_EEENS_6half_tENS5_IJlSC_lEEESH_SI_NS4_8TiledMMAINS4_8MMA_AtomIJNS4_26SM100_MMA_F16BF16_2x1SM_SSISH_SH_fLi128ELi128ELNS4_4UMMA5MajorE0ELSN_0ELNSM_7ScaleInE0ELSO_0EEEEEENS4_6LayoutINS5_IJSC_SC_SC_EEENS5_IJNSA_ILi0EEEST_ST_EEEEENS5_IJNS4_10UnderscoreESW_SW_EEEEENS4_18SM100_TMA_2SM_LOADENS4_14ComposedLayoutINS4_7SwizzleILi3ELi4ELi3EEENS4_18smem_ptr_flag_bitsILi16EEENSR_INS5_IJNSA_ILi8EEENSA_ILi64EEEEEENS5_IJS16_SC_EEEEEEEvNS4_8identityESZ_S1A_vS1B_EENS_8epilogue10collective18CollectiveEpilogueINS1D_23Sm100TmaWarpSpecializedILi4ELi2ELi16ELb1ELb0EEEJNS5_IJS16_SF_SF_EEENS5_IJNSR_IS16_SC_EENSR_INS5_IJNSA_ILi16EEESB_EEENS5_IJSC_S16_EEEEEEEESH_SI_SH_SI_NS1D_6fusion15FusionCallbacksIS1H_NS1P_17LinearCombinationISH_fSH_fLNS_15FloatRoundStyleE2EEES1I_S1O_JEEENS4_5SM1004TMEM4LOAD26SM100_TMEM_LOAD_32dp32b16xENS4_13SM90_TMA_LOADENS10_INS11_ILi1ELi4ELi3EEES14_NSR_INS5_IJS15_S1K_EEENS5_IJS1K_SC_EEEEEEENS4_39AutoVectorizingCopyWithAssumedAlignmentILi128EEENS4_14SM90_TMA_STOREES24_S26_S26_EEEvvEEEEvNT_6ParamsE --------------------------
	.section	.nv.info._ZN7cutlass13device_kernelINS_4gemm6kernel13GemmUniversalIN4cute5tupleIJiiiiEEENS1_10collective13CollectiveMmaINS1_35MainloopSm100TmaUmmaWarpSpecializedILi6ELi2ELi4ENS5_IJNS4_1CILi2EEENSA_ILi1EEESC_EEEEENS5_IJNSA_ILi128EEESF_SF_EEENS_6half_tENS5_IJlSC_lEEESH_SI_NS4_8TiledMMAINS4_8MMA_AtomIJNS4_26SM100_MMA_F16BF16_2x1SM_SSISH_SH_fLi128ELi128ELNS4_4UMMA5MajorE0ELSN_0ELNSM_7ScaleInE0ELSO_0EEEEEENS4_6LayoutINS5_IJSC_SC_SC_EEENS5_IJNSA_ILi0EEEST_ST_EEEEENS5_IJNS4_10UnderscoreESW_SW_EEEEENS4_18SM100_TMA_2SM_LOADENS4_14ComposedLayoutINS4_7SwizzleILi3ELi4ELi3EEENS4_18smem_ptr_flag_bitsILi16EEENSR_INS5_IJNSA_ILi8EEENSA_ILi64EEEEEENS5_IJS16_SC_EEEEEEEvNS4_8identityESZ_S1A_vS1B_EENS_8epilogue10collective18CollectiveEpilogueINS1D_23Sm100TmaWarpSpecializedILi4ELi2ELi16ELb1ELb0EEEJNS5_IJS16_SF_SF_EEENS5_IJNSR_IS16_SC_EENSR_INS5_IJNSA_ILi16EEESB_EEENS5_IJSC_S16_EEEEEEEESH_SI_SH_SI_NS1D_6fusion15FusionCallbacksIS1H_NS1P_17LinearCombinationISH_fSH_fLNS_15FloatRoundStyleE2EEES1I_S1O_JEEENS4_5SM1004TMEM4LOAD26SM100_TMEM_LOAD_32dp32b16xENS4_13SM90_TMA_LOADENS10_INS11_ILi1ELi4ELi3EEES14_NSR_INS5_IJS15_S1K_EEENS5_IJS1K_SC_EEEEEEENS4_39AutoVectorizingCopyWithAssumedAlignmentILi128EEENS4_14SM90_TMA_STOREES24_S26_S26_EEEvvEEEEvNT_6ParamsE,"",@"SHT_CUDA_INFO"
	.sectionflags	@""
	.align	4


	//----- nvinfo : EIATTR_CUDA_API_VERSION
	.align		4
        /*0000*/ 	.byte	0x04, 0x37
        /*0002*/ 	.short	(.L_31 - .L_30)
.L_30:
        /*0004*/ 	.word	0x00000082


	//----- nvinfo : EIATTR_KPARAM_INFO
	.align		4
.L_31:
        /*0008*/ 	.byte	0x04, 0x17
        /*000a*/ 	.short	(.L_33 - .L_32)
.L_32:
        /*000c*/ 	.word	0x00000000
        /*0010*/ 	.short	0x0000
        /*0012*/ 	.short	0x0000
        /*0014*/ 	.byte	0x00, 0xf0, 0x01, 0x20


	//----- nvinfo : EIATTR_AT_ENTRY_FRAGMENTS
	.align		4
.L_33:
        /*0018*/ 	.byte	0x04, 0x4f
        /*001a*/ 	.short	(.L_35 - .L_34)


	//   ....[0]....
.L_34:
        /*001c*/ 	.word	0x00000007


	//----- nvinfo : EIATTR_RESERVED_SMEM_USED
	.align		4
.L_35:
        /*0020*/ 	.byte	0x01, 0x41
	.zero		2


	//----- nvinfo : EIATTR_SPARSE_MMA_MASK
	.align		4
        /*0024*/ 	.byte	0x03, 0x50
        /*0026*/ 	.short	0x0000


	//----- nvinfo : EIATTR_TCGEN05_2CTA_USED
	.align		4
        /*0028*/ 	.byte	0x01, 0x52
	.zero		2


	//----- nvinfo : EIATTR_MAXREG_COUNT
	.align		4
        /*002c*/ 	.byte	0x03, 0x1b
        /*002e*/ 	.short	0x00ff


	//----- nvinfo : EIATTR_NUM_BARRIERS
	.align		4
        /*0030*/ 	.byte	0x02, 0x4c
        /*0032*/ 	.byte	0x07
	.zero		1


	//----- nvinfo : EIATTR_EXTERNS
	.align		4
        /*0034*/ 	.byte	0x04, 0x0f
        /*0036*/ 	.short	(.L_37 - .L_36)


	//   ....[0]....
	.align		4
.L_36:
        /*0038*/ 	.word	index@(__assertfail)


	//----- nvinfo : EIATTR_MERCURY_ISA_VERSION
	.align		4
.L_37:
        /*003c*/ 	.byte	0x03, 0x5f
        /*003e*/ 	.short	0x0101


	//----- nvinfo : EIATTR_INT_WARP_WIDE_INSTR_OFFSETS
	.align		4
        /*0040*/ 	.byte	0x04, 0x31
        /*0042*/ 	.short	(.L_39 - .L_38)


	//   ....[0]....
.L_38:
        /*0044*/ 	.word	0x00000d50


	//   ....[1]....
        /*0048*/ 	.word	0x00000df0


	//   ....[2]....
        /*004c*/ 	.word	0x00002280


	//   ....[3]....
        /*0050*/ 	.word	0x00004440


	//   ....[4]....
        /*0054*/ 	.word	0x00004460


	//   ....[5]....
        /*0058*/ 	.word	0x00004490


	//   ....[6]....
        /*005c*/ 	.word	0x00004dd0


	//   ....[7]....
        /*0060*/ 	.word	0x00004df0


	//   ....[8]....
        /*0064*/ 	.word	0x00004ee0


	//   ....[9]....
        /*0068*/ 	.word	0x00004fa0


	//   ....[10]....
        /*006c*/ 	.word	0x00004fc0


	//   ....[11]....
        /*0070*/ 	.word	0x000050b0


	//   ....[12]....
        /*0074*/ 	.word	0x00005180


	//   ....[13]....
        /*0078*/ 	.word	0x000051a0


	//   ....[14]....
        /*007c*/ 	.word	0x000052d0


	//   ....[15]....
        /*0080*/ 	.word	0x00005450


	//   ....[16]....
        /*0084*/ 	.word	0x00005460


	//   ....[17]....
        /*0088*/ 	.word	0x000055f0


	//----- nvinfo : EIATTR_COOP_GROUP_MASK_REGIDS
	.align		4
.L_39:
        /*008c*/ 	.byte	0x04, 0x29
        /*008e*/ 	.short	(.L_41 - .L_40)


	//   ....[0]....
.L_40:
        /*0090*/ 	.word	0xffffffff


	//   ....[1]....
        /*0094*/ 	.word	0xffffffff


	//   ....[2]....
        /*0098*/ 	.word	0xffffffff


	//   ....[3]....
        /*009c*/ 	.word	0xffffffff


	//   ....[4]....
        /*00a0*/ 	.word	0xffffffff


	//   ....[5]....
        /*00a4*/ 	.word	0xffffffff


	//   ....[6]....
        /*00a8*/ 	.word	0xffffffff


	//   ....[7]....
        /*00ac*/ 	.word	0xffffffff


	//   ....[8]....
        /*00b0*/ 	.word	0xffffffff


	//   ....[9]....
        /*00b4*/ 	.word	0xffffffff


	//   ....[10]....
        /*00b8*/ 	.word	0xffffffff


	//   ....[11]....
        /*00bc*/ 	.word	0xffffffff


	//   ....[12]....
        /*00c0*/ 	.word	0xffffffff


	//   ....[13]....
        /*00c4*/ 	.word	0xffffffff


	//----- nvinfo : EIATTR_COOP_GROUP_INSTR_OFFSETS
	.align		4
.L_41:
        /*00c8*/ 	.byte	0x04, 0x28
        /*00ca*/ 	.short	(.L_43 - .L_42)


	//   ....[0]....
.L_42:
        /*00cc*/ 	.word	0x000000c0


	//   ....[1]....
        /*00d0*/ 	.word	0x00000500


	//   ....[2]....
        /*00d4*/ 	.word	0x000006c0


	//   ....[3]....
        /*00d8*/ 	.word	0x00000850


	//   ....[4]....
        /*00dc*/ 	.word	0x00000940


	//   ....[5]....
        /*00e0*/ 	.word	0x00000aa0


	//   ....[6]....
        /*00e4*/ 	.word	0x00000c30


	//   ....[7]....
        /*00e8*/ 	.word	0x00000e70


	//   ....[8]....
        /*00ec*/ 	.word	0x00002160


	//   ....[9]....
        /*00f0*/ 	.word	0x00003060


	//   ....[10]....
        /*00f4*/ 	.word	0x00003530


	//   ....[11]....
        /*00f8*/ 	.word	0x00003560


	//   ....[12]....
        /*00fc*/ 	.word	0x00004340


	//   ....[13]....
        /*0100*/ 	.word	0x00004550


	//----- nvinfo : EIATTR_VRC_CTA_INIT_COUNT
	.align		4
.L_43:
        /*0104*/ 	.byte	0x02, 0x4a
        /*0106*/ 	.byte	0x80
	.zero		1


	//----- nvinfo : EIATTR_SYSCALL_OFFSETS
	.align		4
        /*0108*/ 	.byte	0x04, 0x46
        /*010a*/ 	.short	(.L_45 - .L_44)


	//   ....[0]....
.L_44:
        /*010c*/ 	.word	0x000060b0


	//   ....[1]....
        /*0110*/ 	.word	0x000061a0


	//   ....[2]....
        /*0114*/ 	.word	0x000068e0


	//   ....[3]....
        /*0118*/ 	.word	0x00007200


	//   ....[4]....
        /*011c*/ 	.word	0x00007ac0


	//   ....[5]....
        /*0120*/ 	.word	0x00008380


	//----- nvinfo : EIATTR_MBARRIER_INSTR_OFFSETS
	.align		4
.L_45:
        /*0124*/ 	.byte	0x04, 0x39
        /*0126*/ 	.short	(.L_47 - .L_46)


	//   ....[0]....
.L_46:
        /*0128*/ 	.word	0x000005f0
        /*012c*/ 	.word	0x000000ff
        /*0130*/ 	.word	0x00000000
        /*0134*/ 	.short	0x0100
        /*0136*/ 	.byte	0x08
	.zero		1


	//   ....[1]....
        /*0138*/ 	.word	0x00000600
        /*013c*/ 	.word	0x000000ff
        /*0140*/ 	.word	0x00000030
        /*0144*/ 	.short	0x0100
        /*0146*/ 	.byte	0x08
	.zero		1


	//   ....[2]....
        /*0148*/ 	.word	0x00000610
        /*014c*/ 	.word	0x000000ff
        /*0150*/ 	.word	0x00000008
        /*0154*/ 	.short	0x0100
        /*0156*/ 	.byte	0x08
	.zero		1


	//   ....[3]....
        /*0158*/ 	.word	0x00000620
        /*015c*/ 	.word	0x000000ff
        /*0160*/ 	.word	0x00000038
        /*0164*/ 	.short	0x0100
        /*0166*/ 	.byte	0x08
	.zero		1


	//   ....[4]....
        /*0168*/ 	.word	0x00000630
        /*016c*/ 	.word	0x000000ff
        /*0170*/ 	.word	0x00000010
        /*0174*/ 	.short	0x0100
        /*0176*/ 	.byte	0x08
	.zero		1


	//   ....[5]....
        /*0178*/ 	.word	0x00000640
        /*017c*/ 	.word	0x000000ff
        /*0180*/ 	.word	0x00000040
        /*0184*/ 	.short	0x0100
        /*0186*/ 	.byte	0x08
	.zero		1


	//   ....[6]....
        /*0188*/ 	.word	0x00000650
        /*018c*/ 	.word	0x000000ff
        /*0190*/ 	.word	0x00000018
        /*0194*/ 	.short	0x0100
        /*0196*/ 	.byte	0x08
	.zero		1


	//   ....[7]....
        /*0198*/ 	.word	0x00000660
        /*019c*/ 	.word	0x000000ff
        /*01a0*/ 	.word	0x00000048
        /*01a4*/ 	.short	0x0100
        /*01a6*/ 	.byte	0x08
	.zero		1


	//   ....[8]....
        /*01a8*/ 	.word	0x00000670
        /*01ac*/ 	.word	0x000000ff
        /*01b0*/ 	.word	0x00000020
        /*01b4*/ 	.short	0x0100
        /*01b6*/ 	.byte	0x08
	.zero		1


	//   ....[9]....
        /*01b8*/ 	.word	0x00000680
        /*01bc*/ 	.word	0x000000ff
        /*01c0*/ 	.word	0x00000050
        /*01c4*/ 	.short	0x0100
        /*01c6*/ 	.byte	0x08
	.zero		1


	//   ....[10]....
        /*01c8*/ 	.word	0x00000690
        /*01cc*/ 	.word	0x000000ff
        /*01d0*/ 	.word	0x00000028
        /*01d4*/ 	.short	0x0100
        /*01d6*/ 	.byte	0x08
	.zero		1


	//   ....[11]....
        /*01d8*/ 	.word	0x000006a0
        /*01dc*/ 	.word	0x000000ff
        /*01e0*/ 	.word	0x00000058
        /*01e4*/ 	.short	0x0100
        /*01e6*/ 	.byte	0x08
	.zero		1


	//   ....[12]....
        /*01e8*/ 	.word	0x000007c0
        /*01ec*/ 	.word	0x000000ff
        /*01f0*/ 	.word	0x00000060
        /*01f4*/ 	.short	0x0100
        /*01f6*/ 	.byte	0x09
	.zero		1


	//   ....[13]....
        /*01f8*/ 	.word	0x000007d0
        /*01fc*/ 	.word	0x000000ff
        /*0200*/ 	.word	0x00000080
        /*0204*/ 	.short	0x0100
        /*0206*/ 	.byte	0x09
	.zero		1


	//   ....[14]....
        /*0208*/ 	.word	0x000007e0
        /*020c*/ 	.word	0x000000ff
        /*0210*/ 	.word	0x00000068
        /*0214*/ 	.short	0x0100
        /*0216*/ 	.byte	0x09
	.zero		1


	//   ....[15]....
        /*0218*/ 	.word	0x000007f0
        /*021c*/ 	.word	0x000000ff
        /*0220*/ 	.word	0x00000088
        /*0224*/ 	.short	0x0100
        /*0226*/ 	.byte	0x09
	.zero		1


	//   ....[16]....
        /*0228*/ 	.word	0x00000800
        /*022c*/ 	.word	0x000000ff
        /*0230*/ 	.word	0x00000070
        /*0234*/ 	.short	0x0100
        /*0236*/ 	.byte	0x09
	.zero		1


	//   ....[17]....
        /*0238*/ 	.word	0x00000810
        /*023c*/ 	.word	0x000000ff
        /*0240*/ 	.word	0x00000090
        /*0244*/ 	.short	0x0100
        /*0246*/ 	.byte	0x09
	.zero		1


	//   ....[18]....
        /*0248*/ 	.word	0x00000820
        /*024c*/ 	.word	0x000000ff
        /*0250*/ 	.word	0x00000078
        /*0254*/ 	.short	0x0100
        /*0256*/ 	.byte	0x09
	.zero		1


	//   ....[19]....
        /*0258*/ 	.word	0x00000830
        /*025c*/ 	.word	0x000000ff
        /*0260*/ 	.word	0x00000098
        /*0264*/ 	.short	0x0100
        /*0266*/ 	.byte	0x09
	.zero		1


	//   ....[20]....
        /*0268*/ 	.word	0x00000910
        /*026c*/ 	.word	0x000000ff
        /*0270*/ 	.word	0x000000a0
        /*0274*/ 	.short	0x0100
        /*0276*/ 	.byte	0x08
	.zero		1


	//   ....[21]....
        /*0278*/ 	.word	0x00000920
        /*027c*/ 	.word	0x000000ff
        /*0280*/ 	.word	0x000000a8
        /*0284*/ 	.short	0x0100
        /*0286*/ 	.byte	0x08
	.zero		1


	//   ....[22]....
        /*0288*/ 	.word	0x00000a50
        /*028c*/ 	.word	0x000000ff
        /*0290*/ 	.word	0x000000b0
        /*0294*/ 	.short	0x0100
        /*0296*/ 	.byte	0x08
	.zero		1


	//   ....[23]....
        /*0298*/ 	.word	0x00000a60
        /*029c*/ 	.word	0x000000ff
        /*02a0*/ 	.word	0x000000c0
        /*02a4*/ 	.short	0x0100
        /*02a6*/ 	.byte	0x08
	.zero		1


	//   ....[24]....
        /*02a8*/ 	.word	0x00000a70
        /*02ac*/ 	.word	0x000000ff
        /*02b0*/ 	.word	0x000000b8
        /*02b4*/ 	.short	0x0100
        /*02b6*/ 	.byte	0x08
	.zero		1


	//   ....[25]....
        /*02b8*/ 	.word	0x00000a80
        /*02bc*/ 	.word	0x000000ff
        /*02c0*/ 	.word	0x000000c8
        /*02c4*/ 	.short	0x0100
        /*02c6*/ 	.byte	0x08
	.zero		1


	//   ....[26]....
        /*02c8*/ 	.word	0x00000ba0
        /*02cc*/ 	.word	0x000000ff
        /*02d0*/ 	.word	0x000000d0
        /*02d4*/ 	.short	0x0100
        /*02d6*/ 	.byte	0x09
	.zero		1


	//   ....[27]....
        /*02d8*/ 	.word	0x00000bb0
        /*02dc*/ 	.word	0x000000ff
        /*02e0*/ 	.word	0x000000f0
        /*02e4*/ 	.short	0x0100
        /*02e6*/ 	.byte	0x09
	.zero		1


	//   ....[28]....
        /*02e8*/ 	.word	0x00000bc0
        /*02ec*/ 	.word	0x000000ff
        /*02f0*/ 	.word	0x000000d8
        /*02f4*/ 	.short	0x0100
        /*02f6*/ 	.byte	0x09
	.zero		1


	//   ....[29]....
        /*02f8*/ 	.word	0x00000bd0
        /*02fc*/ 	.word	0x000000ff
        /*0300*/ 	.word	0x000000f8
        /*0304*/ 	.short	0x0100
        /*0306*/ 	.byte	0x09
	.zero		1


	//   ....[30]....
        /*0308*/ 	.word	0x00000be0
        /*030c*/ 	.word	0x000000ff
        /*0310*/ 	.word	0x000000e0
        /*0314*/ 	.short	0x0100
        /*0316*/ 	.byte	0x09
	.zero		1


	//   ....[31]....
        /*0318*/ 	.word	0x00000bf0
        /*031c*/ 	.word	0x000000ff
        /*0320*/ 	.word	0x00000100
        /*0324*/ 	.short	0x0100
        /*0326*/ 	.byte	0x09
	.zero		1


	//   ....[32]....
        /*0328*/ 	.word	0x00000c00
        /*032c*/ 	.word	0x000000ff
        /*0330*/ 	.word	0x000000e8
        /*0334*/ 	.short	0x0100
        /*0336*/ 	.byte	0x09
	.zero		1


	//   ....[33]....
        /*0338*/ 	.word	0x00000c10
        /*033c*/ 	.word	0x000000ff
        /*0340*/ 	.word	0x00000108
        /*0344*/ 	.short	0x0100
        /*0346*/ 	.byte	0x09
	.zero		1


	//   ....[34]....
        /*0348*/ 	.word	0x00000d00
        /*034c*/ 	.word	0x000000ff
        /*0350*/ 	.word	0x00000110
        /*0354*/ 	.short	0x0100
        /*0356*/ 	.byte	0x08
	.zero		1


	//   ....[35]....
        /*0358*/ 	.word	0x00000d10
        /*035c*/ 	.word	0x000000ff
        /*0360*/ 	.word	0x00000120
        /*0364*/ 	.short	0x0100
        /*0366*/ 	.byte	0x08
	.zero		1


	//   ....[36]....
        /*0368*/ 	.word	0x00000d20
        /*036c*/ 	.word	0x000000ff
        /*0370*/ 	.word	0x00000118
        /*0374*/ 	.short	0x0100
        /*0376*/ 	.byte	0x08
	.zero		1


	//   ....[37]....
        /*0378*/ 	.word	0x00000d30
        /*037c*/ 	.word	0x000000ff
        /*0380*/ 	.word	0x00000128
        /*0384*/ 	.short	0x0100
        /*0386*/ 	.byte	0x08
	.zero		1


	//   ....[38]....
        /*0388*/ 	.word	0x00000e20
        /*038c*/ 	.word	0x000000ff
        /*0390*/ 	.word	0x00000130
        /*0394*/ 	.short	0x0100
        /*0396*/ 	.byte	0x07
	.zero		1


	//   ....[39]....
        /*0398*/ 	.word	0x00001830
        /*039c*/ 	.word	0x00000003
        /*03a0*/ 	.word	0x00000120
        /*03a4*/ 	.short	0x010a
        /*03a6*/ 	.byte	0xff
	.zero		1


	//   ....[40]....
        /*03a8*/ 	.word	0x00001860
        /*03ac*/ 	.word	0x00000003
        /*03b0*/ 	.word	0x00000110
        /*03b4*/ 	.short	0x0101
        /*03b6*/ 	.byte	0xff
	.zero		1


	//   ....[41]....
        /*03b8*/ 	.word	0x00001960
        /*03bc*/ 	.word	0x000000ff
        /*03c0*/ 	.word	0x00000030
        /*03c4*/ 	.short	0x010a
        /*03c6*/ 	.byte	0x08
	.zero		1


	//   ....[42]....
        /*03c8*/ 	.word	0x00001a20
        /*03cc*/ 	.word	0x000000ff
        /*03d0*/ 	.word	0x00000030
        /*03d4*/ 	.short	0x010a
        /*03d6*/ 	.byte	0x21
	.zero		1


	//   ....[43]....
        /*03d8*/ 	.word	0x00001bd0
        /*03dc*/ 	.word	0x000000ff
        /*03e0*/ 	.word	0x00000030
        /*03e4*/ 	.short	0x010a
        /*03e6*/ 	.byte	0x08
	.zero		1


	//   ....[44]....
        /*03e8*/ 	.word	0x00001d80
        /*03ec*/ 	.word	0x000000ff
        /*03f0*/ 	.word	0x000000a8
        /*03f4*/ 	.short	0x0101
        /*03f6*/ 	.byte	0x06
	.zero		1


	//   ....[45]....
        /*03f8*/ 	.word	0x00001da0
        /*03fc*/ 	.word	0x000000ff
        /*0400*/ 	.word	0x00000030
        /*0404*/ 	.short	0x010a
        /*0406*/ 	.byte	0x08
	.zero		1


	//   ....[46]....
        /*0408*/ 	.word	0x00001e20
        /*040c*/ 	.word	0x000000ff
        /*0410*/ 	.word	0x00000030
        /*0414*/ 	.short	0x010a
        /*0416*/ 	.byte	0x21
	.zero		1


	//   ....[47]....
        /*0418*/ 	.word	0x00001fb0
        /*041c*/ 	.word	0x000000ff
        /*0420*/ 	.word	0x00000030
        /*0424*/ 	.short	0x010a
        /*0426*/ 	.byte	0x08
	.zero		1


	//   ....[48]....
        /*0428*/ 	.word	0x00002190
        /*042c*/ 	.word	0x00000002
        /*0430*/ 	.word	0x000000b0
        /*0434*/ 	.short	0x010a
        /*0436*/ 	.byte	0xff
	.zero		1


	//   ....[49]....
        /*0438*/ 	.word	0x00002250
        /*043c*/ 	.word	0x00000002
        /*0440*/ 	.word	0x00000000
        /*0444*/ 	.short	0x0101
        /*0446*/ 	.byte	0xff
	.zero		1


	//   ....[50]....
        /*0448*/ 	.word	0x000027b0
        /*044c*/ 	.word	0x000000ff
        /*0450*/ 	.word	0x00000000
        /*0454*/ 	.short	0x010a
        /*0456*/ 	.byte	0x04
	.zero		1


	//   ....[51]....
        /*0458*/ 	.word	0x00002840
        /*045c*/ 	.word	0x000000ff
        /*0460*/ 	.word	0x00000000
        /*0464*/ 	.short	0x010a
        /*0466*/ 	.byte	0x04
	.zero		1


	//   ....[52]....
        /*0468*/ 	.word	0x000028d0
        /*046c*/ 	.word	0x000000ff
        /*0470*/ 	.word	0x00000000
        /*0474*/ 	.short	0x010a
        /*0476*/ 	.byte	0x04
	.zero		1


	//   ....[53]....
        /*0478*/ 	.word	0x00002960
        /*047c*/ 	.word	0x000000ff
        /*0480*/ 	.word	0x00000000
        /*0484*/ 	.short	0x010a
        /*0486*/ 	.byte	0x04
	.zero		1


	//   ....[54]....
        /*0488*/ 	.word	0x000029f0
        /*048c*/ 	.word	0x000000ff
        /*0490*/ 	.word	0x00000000
        /*0494*/ 	.short	0x010a
        /*0496*/ 	.byte	0x04
	.zero		1


	//   ....[55]....
        /*0498*/ 	.word	0x00002a90
        /*049c*/ 	.word	0x00000000
        /*04a0*/ 	.word	0x00000000
        /*04a4*/ 	.short	0x010a
        /*04a6*/ 	.byte	0xff
	.zero		1


	//   ....[56]....
        /*04a8*/ 	.word	0x00002bc0
        /*04ac*/ 	.word	0x00000000
        /*04b0*/ 	.word	0x00000110
        /*04b4*/ 	.short	0x010a
        /*04b6*/ 	.byte	0xff
	.zero		1


	//   ....[57]....
        /*04b8*/ 	.word	0x00002c30
        /*04bc*/ 	.word	0x00000004
        /*04c0*/ 	.word	0x00000000
        /*04c4*/ 	.short	0x0101
        /*04c6*/ 	.byte	0xff
	.zero		1


	//   ....[58]....
        /*04c8*/ 	.word	0x00002c50
        /*04cc*/ 	.word	0x000000ff
        /*04d0*/ 	.word	0x000000c0
        /*04d4*/ 	.short	0x010a
        /*04d6*/ 	.byte	0x05
	.zero		1


	//   ....[59]....
        /*04d8*/ 	.word	0x00002d70
        /*04dc*/ 	.word	0x00000000
        /*04e0*/ 	.word	0x000000b0
        /*04e4*/ 	.short	0x010a
        /*04e6*/ 	.byte	0xff
	.zero		1


	//   ....[60]....
        /*04e8*/ 	.word	0x00002e70
        /*04ec*/ 	.word	0x00000000
        /*04f0*/ 	.word	0x00000000
        /*04f4*/ 	.short	0x0101
        /*04f6*/ 	.byte	0xff
	.zero		1


	//   ....[61]....
        /*04f8*/ 	.word	0x00002f00
        /*04fc*/ 	.word	0x000000ff
        /*0500*/ 	.word	0x000000c0
        /*0504*/ 	.short	0x0106
        /*0506*/ 	.byte	0x05
	.zero		1


	//   ....[62]....
        /*0508*/ 	.word	0x00002f20
        /*050c*/ 	.word	0x000000ff
        /*0510*/ 	.word	0x000000c0
        /*0514*/ 	.short	0x010a
        /*0516*/ 	.byte	0x05
	.zero		1


	//   ....[63]....
        /*0518*/ 	.word	0x00002fb0
        /*051c*/ 	.word	0x000000ff
        /*0520*/ 	.word	0x000000c0
        /*0524*/ 	.short	0x0106
        /*0526*/ 	.byte	0x04
	.zero		1


	//   ....[64]....
        /*0528*/ 	.word	0x00002ff0
        /*052c*/ 	.word	0x00000000
        /*0530*/ 	.word	0x000000c0
        /*0534*/ 	.short	0x010a
        /*0536*/ 	.byte	0xff
	.zero		1


	//   ....[65]....
        /*0538*/ 	.word	0x00003230
        /*053c*/ 	.word	0x000000ff
        /*0540*/ 	.word	0x00000008
        /*0544*/ 	.short	0x010a
        /*0546*/ 	.byte	0x06
	.zero		1


	//   ....[66]....
        /*0548*/ 	.word	0x00003250
        /*054c*/ 	.word	0x000000ff
        /*0550*/ 	.word	0x00000008
        /*0554*/ 	.short	0x010a
        /*0556*/ 	.byte	0x06
	.zero		1


	//   ....[67]....
        /*0558*/ 	.word	0x000033e0
        /*055c*/ 	.word	0x000000ff
        /*0560*/ 	.word	0x00000008
        /*0564*/ 	.short	0x010a
        /*0566*/ 	.byte	0x06
	.zero		1


	//   ....[68]....
        /*0568*/ 	.word	0x00003400
        /*056c*/ 	.word	0x000000ff
        /*0570*/ 	.word	0x00000008
        /*0574*/ 	.short	0x010a
        /*0576*/ 	.byte	0x06
	.zero		1


	//   ....[69]....
        /*0578*/ 	.word	0x000034c0
        /*057c*/ 	.word	0x000000ff
        /*0580*/ 	.word	0x00000000
        /*0584*/ 	.short	0x0101
        /*0586*/ 	.byte	0x07
	.zero		1


	//   ....[70]....
        /*0588*/ 	.word	0x00003880
        /*058c*/ 	.word	0x00000000
        /*0590*/ 	.word	0x000000b0
        /*0594*/ 	.short	0x010a
        /*0596*/ 	.byte	0xff
	.zero		1


	//   ....[71]....
        /*0598*/ 	.word	0x00003940
        /*059c*/ 	.word	0x00000000
        /*05a0*/ 	.word	0x00000000
        /*05a4*/ 	.short	0x0101
        /*05a6*/ 	.byte	0xff
	.zero		1


	//   ....[72]....
        /*05a8*/ 	.word	0x000039f0
        /*05ac*/ 	.word	0x000000ff
        /*05b0*/ 	.word	0x00000000
        /*05b4*/ 	.short	0x010a
        /*05b6*/ 	.byte	0x09
	.zero		1


	//   ....[73]....
        /*05b8*/ 	.word	0x00003a10
        /*05bc*/ 	.word	0x000000ff
        /*05c0*/ 	.word	0x000000f0
        /*05c4*/ 	.short	0x010a
        /*05c6*/ 	.byte	0x08
	.zero		1


	//   ....[74]....
        /*05c8*/ 	.word	0x00003ac0
        /*05cc*/ 	.word	0x000000ff
        /*05d0*/ 	.word	0x00000000
        /*05d4*/ 	.short	0x010a
        /*05d6*/ 	.byte	0x0e
	.zero		1


	//   ....[75]....
        /*05d8*/ 	.word	0x00003bf0
        /*05dc*/ 	.word	0x000000ff
        /*05e0*/ 	.word	0x00000000
        /*05e4*/ 	.short	0x010a
        /*05e6*/ 	.byte	0x26
	.zero		1


	//   ....[76]....
        /*05e8*/ 	.word	0x00004030
        /*05ec*/ 	.word	0x000000ff
        /*05f0*/ 	.word	0x00000000
        /*05f4*/ 	.short	0x010a
        /*05f6*/ 	.byte	0x08
	.zero		1


	//   ....[77]....
        /*05f8*/ 	.word	0x000040c0
        /*05fc*/ 	.word	0x000000ff
        /*0600*/ 	.word	0x00000000
        /*0604*/ 	.short	0x010a
        /*0606*/ 	.byte	0x08
	.zero		1


	//   ....[78]....
        /*0608*/ 	.word	0x00004150
        /*060c*/ 	.word	0x000000ff
        /*0610*/ 	.word	0x00000000
        /*0614*/ 	.short	0x010a
        /*0616*/ 	.byte	0x08
	.zero		1


	//   ....[79]....
        /*0618*/ 	.word	0x000041f0
        /*061c*/ 	.word	0x00000000
        /*0620*/ 	.word	0x00000000
        /*0624*/ 	.short	0x010a
        /*0626*/ 	.byte	0xff
	.zero		1


	//   ....[80]....
        /*0628*/ 	.word	0x00004230
        /*062c*/ 	.word	0x00000000
        /*0630*/ 	.word	0x00000000
        /*0634*/ 	.short	0x010a
        /*0636*/ 	.byte	0xff
	.zero		1


	//   ....[81]....
        /*0638*/ 	.word	0x000042a0
        /*063c*/ 	.word	0x000000ff
        /*0640*/ 	.word	0x00000000
        /*0644*/ 	.short	0x0101
        /*0646*/ 	.byte	0x05
	.zero		1


	//   ....[82]....
        /*0648*/ 	.word	0x000042e0
        /*064c*/ 	.word	0x000000ff
        /*0650*/ 	.word	0x00000130
        /*0654*/ 	.short	0x010a
        /*0656*/ 	.byte	0x07
	.zero		1


	//   ....[83]....
        /*0658*/ 	.word	0x00004330
        /*065c*/ 	.word	0x000000ff
        /*0660*/ 	.word	0x00000000
        /*0664*/ 	.short	0x0101
        /*0666*/ 	.byte	0x05
	.zero		1


	//   ....[84]....
        /*0668*/ 	.word	0x00004780
        /*066c*/ 	.word	0x00000000
        /*0670*/ 	.word	0x000000b0
        /*0674*/ 	.short	0x010a
        /*0676*/ 	.byte	0xff
	.zero		1


	//   ....[85]....
        /*0678*/ 	.word	0x00004840
        /*067c*/ 	.word	0x00000000
        /*0680*/ 	.word	0x00000000
        /*0684*/ 	.short	0x0101
        /*0686*/ 	.byte	0xff
	.zero		1


	//   ....[86]....
        /*0688*/ 	.word	0x00004b60
        /*068c*/ 	.word	0x000000ff
        /*0690*/ 	.word	0x000000a8
        /*0694*/ 	.short	0x010a
        /*0696*/ 	.byte	0x07
	.zero		1


	//   ....[87]....
        /*0698*/ 	.word	0x00004d50
        /*069c*/ 	.word	0x000000ff
        /*06a0*/ 	.word	0x00000080
        /*06a4*/ 	.short	0x010a
        /*06a6*/ 	.byte	0x07
	.zero		1


	//   ....[88]....
        /*06a8*/ 	.word	0x00004f40
        /*06ac*/ 	.word	0x000000ff
        /*06b0*/ 	.word	0x00000060
        /*06b4*/ 	.short	0x010b
        /*06b6*/ 	.byte	0x07
	.zero		1


	//   ....[89]....
        /*06b8*/ 	.word	0x00004f50
        /*06bc*/ 	.word	0x000000ff
        /*06c0*/ 	.word	0x00000000
        /*06c4*/ 	.short	0x0101
        /*06c6*/ 	.byte	0x0e
	.zero		1


	//   ....[90]....
        /*06c8*/ 	.word	0x00004f70
        /*06cc*/ 	.word	0x000000ff
        /*06d0*/ 	.word	0x00000088
        /*06d4*/ 	.short	0x010a
        /*06d6*/ 	.byte	0x07
	.zero		1


	//   ....[91]....
        /*06d8*/ 	.word	0x00005120
        /*06dc*/ 	.word	0x000000ff
        /*06e0*/ 	.word	0x00000068
        /*06e4*/ 	.short	0x010b
        /*06e6*/ 	.byte	0x07
	.zero		1


	//   ....[92]....
        /*06e8*/ 	.word	0x00005130
        /*06ec*/ 	.word	0x000000ff
        /*06f0*/ 	.word	0x00000000
        /*06f4*/ 	.short	0x0101
        /*06f6*/ 	.byte	0x0e
	.zero		1


	//   ....[93]....
        /*06f8*/ 	.word	0x00005140
        /*06fc*/ 	.word	0x000000ff
        /*0700*/ 	.word	0x00000090
        /*0704*/ 	.short	0x010a
        /*0706*/ 	.byte	0x07
	.zero		1


	//   ....[94]....
        /*0708*/ 	.word	0x00005370
        /*070c*/ 	.word	0x000000ff
        /*0710*/ 	.word	0x00000070
        /*0714*/ 	.short	0x010b
        /*0716*/ 	.byte	0x07
	.zero		1


	//   ....[95]....
        /*0718*/ 	.word	0x000053e0
        /*071c*/ 	.word	0x000000ff
        /*0720*/ 	.word	0x00000000
        /*0724*/ 	.short	0x0101
        /*0726*/ 	.byte	0x0e
	.zero		1


	//   ....[96]....
        /*0728*/ 	.word	0x00005420
        /*072c*/ 	.word	0x000000ff
        /*0730*/ 	.word	0x00000098
        /*0734*/ 	.short	0x010a
        /*0736*/ 	.byte	0x07
	.zero		1


	//   ....[97]....
        /*0738*/ 	.word	0x00005650
        /*073c*/ 	.word	0x000000ff
        /*0740*/ 	.word	0x00000078
        /*0744*/ 	.short	0x010b
        /*0746*/ 	.byte	0x07
	.zero		1


	//   ....[98]....
        /*0748*/ 	.word	0x00005670
        /*074c*/ 	.word	0x000000ff
        /*0750*/ 	.word	0x00000000
        /*0754*/ 	.short	0x0101
        /*0756*/ 	.byte	0x0d
	.zero		1


	//   ....[99]....
        /*0758*/ 	.word	0x000056a0
        /*075c*/ 	.word	0x000000ff
        /*0760*/ 	.word	0x00000080
        /*0764*/ 	.short	0x010a
        /*0766*/ 	.byte	0x07
	.zero		1


	//   ....[100]....
        /*0768*/ 	.word	0x000056c0
        /*076c*/ 	.word	0x000000ff
        /*0770*/ 	.word	0x00000088
        /*0774*/ 	.short	0x010a
        /*0776*/ 	.byte	0x07
	.zero		1


	//   ....[101]....
        /*0778*/ 	.word	0x000056e0
        /*077c*/ 	.word	0x000000ff
        /*0780*/ 	.word	0x00000090
        /*0784*/ 	.short	0x010a
        /*0786*/ 	.byte	0x07
	.zero		1


	//   ....[102]....
        /*0788*/ 	.word	0x00005720
        /*078c*/ 	.word	0x00000000
        /*0790*/ 	.word	0x00000098
        /*0794*/ 	.short	0x010a
        /*0796*/ 	.byte	0xff
	.zero		1


	//   ....[103]....
        /*0798*/ 	.word	0x00005a70
        /*079c*/ 	.word	0x00000000
        /*07a0*/ 	.word	0x000000b0
        /*07a4*/ 	.short	0x010a
        /*07a6*/ 	.byte	0xff
	.zero		1


	//   ....[104]....
        /*07a8*/ 	.word	0x00005b80
        /*07ac*/ 	.word	0x00000000
        /*07b0*/ 	.word	0x00000000
        /*07b4*/ 	.short	0x0101
        /*07b6*/ 	.byte	0xff
	.zero		1


	//   ....[105]....
        /*07b8*/ 	.word	0x000065a0
        /*07bc*/ 	.word	0x000000ff
        /*07c0*/ 	.word	0x00000060
        /*07c4*/ 	.short	0x010a
        /*07c6*/ 	.byte	0x30
	.zero		1


	//   ....[106]....
        /*07c8*/ 	.word	0x000065e0
        /*07cc*/ 	.word	0x0000004a
        /*07d0*/ 	.word	0x000000d0
        /*07d4*/ 	.short	0x010a
        /*07d6*/ 	.byte	0xff
	.zero		1


	//   ....[107]....
        /*07d8*/ 	.word	0x000066f0
        /*07dc*/ 	.word	0x000000ff
        /*07e0*/ 	.word	0x00000060
        /*07e4*/ 	.short	0x010a
        /*07e6*/ 	.byte	0x30
	.zero		1


	//   ....[108]....
        /*07e8*/ 	.word	0x000067c0
        /*07ec*/ 	.word	0x0000004a
        /*07f0*/ 	.word	0x000000d0
        /*07f4*/ 	.short	0x010a
        /*07f6*/ 	.byte	0xff
	.zero		1


	//   ....[109]....
        /*07f8*/ 	.word	0x00006f70
        /*07fc*/ 	.word	0x00000000
        /*0800*/ 	.word	0x00000000
        /*0804*/ 	.short	0x0101
        /*0806*/ 	.byte	0xff
	.zero		1


	//   ....[110]....
        /*0808*/ 	.word	0x00006f80
        /*080c*/ 	.word	0x00000003
        /*0810*/ 	.word	0x00000060
        /*0814*/ 	.short	0x010a
        /*0816*/ 	.byte	0xff
	.zero		1


	//   ....[111]....
        /*0818*/ 	.word	0x00007040
        /*081c*/ 	.word	0x00000003
        /*0820*/ 	.word	0x00000060
        /*0824*/ 	.short	0x010a
        /*0826*/ 	.byte	0xff
	.zero		1


	//   ....[112]....
        /*0828*/ 	.word	0x00007830
        /*082c*/ 	.word	0x00000052
        /*0830*/ 	.word	0x00000000
        /*0834*/ 	.short	0x0101
        /*0836*/ 	.byte	0xff
	.zero		1


	//   ....[113]....
        /*0838*/ 	.word	0x00007850
        /*083c*/ 	.word	0x00000053
        /*0840*/ 	.word	0x00000060
        /*0844*/ 	.short	0x010a
        /*0846*/ 	.byte	0xff
	.zero		1


	//   ....[114]....
        /*0848*/ 	.word	0x00007900
        /*084c*/ 	.word	0x00000053
        /*0850*/ 	.word	0x00000060
        /*0854*/ 	.short	0x010a
        /*0856*/ 	.byte	0xff
	.zero		1


	//   ....[115]....
        /*0858*/ 	.word	0x000080f0
        /*085c*/ 	.word	0x00000052
        /*0860*/ 	.word	0x00000000
        /*0864*/ 	.short	0x0101
        /*0866*/ 	.byte	0xff
	.zero		1


	//   ....[116]....
        /*0868*/ 	.word	0x00008110
        /*086c*/ 	.word	0x00000058
        /*0870*/ 	.word	0x00000060
        /*0874*/ 	.short	0x010a
        /*0876*/ 	.byte	0xff
	.zero		1


	//   ....[117]....
        /*0878*/ 	.word	0x000081c0
        /*087c*/ 	.word	0x00000058
        /*0880*/ 	.word	0x00000060
        /*0884*/ 	.short	0x010a
        /*0886*/ 	.byte	0xff
	.zero		1


	//   ....[118]....
        /*0888*/ 	.word	0x00008470
        /*088c*/ 	.word	0x0000004a
        /*0890*/ 	.word	0x00000000
        /*0894*/ 	.short	0x0101
        /*0896*/ 	.byte	0xff
	.zero		1


	//   ....[119]....
        /*0898*/ 	.word	0x00008a00
        /*089c*/ 	.word	0x00000002
        /*08a0*/ 	.word	0x00000000
        /*08a4*/ 	.short	0x0101
        /*08a6*/ 	.byte	0xff
	.zero		1


	//   ....[120]....
        /*08a8*/ 	.word	0x00008c70
        /*08ac*/ 	.word	0x000000ff
        /*08b0*/ 	.word	0x00000000
        /*08b4*/ 	.short	0x0101
        /*08b6*/ 	.byte	0x04
	.zero		1


	//   ....[121]....
        /*08b8*/ 	.word	0x00008c90
        /*08bc*/ 	.word	0x00000003
        /*08c0*/ 	.word	0x00000120
        /*08c4*/ 	.short	0x010a
        /*08c6*/ 	.byte	0xff
	.zero		1


	//   ....[122]....
        /*08c8*/ 	.word	0x00008cf0
        /*08cc*/ 	.word	0x00000002
        /*08d0*/ 	.word	0x00000030
        /*08d4*/ 	.short	0x010a
        /*08d6*/ 	.byte	0xff
	.zero		1


	//   ....[123]....
        /*08d8*/ 	.word	0x00008d50
        /*08dc*/ 	.word	0x00000002
        /*08e0*/ 	.word	0x00000030
        /*08e4*/ 	.short	0x010a
        /*08e6*/ 	.byte	0xff
	.zero		1


	//   ....[124]....
        /*08e8*/ 	.word	0x00008da0
        /*08ec*/ 	.word	0x00000002
        /*08f0*/ 	.word	0x000000b0
        /*08f4*/ 	.short	0x010a
        /*08f6*/ 	.byte	0xff
	.zero		1


	//   ....[125]....
        /*08f8*/ 	.word	0x00008e00
        /*08fc*/ 	.word	0x00000000
        /*0900*/ 	.word	0x00000000
        /*0904*/ 	.short	0x010a
        /*0906*/ 	.byte	0xff
	.zero		1


	//   ....[126]....
        /*0908*/ 	.word	0x00008e60
        /*090c*/ 	.word	0x00000000
        /*0910*/ 	.word	0x00000000
        /*0914*/ 	.short	0x010a
        /*0916*/ 	.byte	0xff
	.zero		1


	//   ....[127]....
        /*0918*/ 	.word	0x00008ec0
        /*091c*/ 	.word	0x00000000
        /*0920*/ 	.word	0x00000000
        /*0924*/ 	.short	0x010a
        /*0926*/ 	.byte	0xff
	.zero		1


	//   ....[128]....
        /*0928*/ 	.word	0x00008f20
        /*092c*/ 	.word	0x00000000
        /*0930*/ 	.word	0x00000000
        /*0934*/ 	.short	0x010a
        /*0936*/ 	.byte	0xff
	.zero		1


	//   ....[129]....
        /*0938*/ 	.word	0x00008f80
        /*093c*/ 	.word	0x00000000
        /*0940*/ 	.word	0x00000000
        /*0944*/ 	.short	0x010a
        /*0946*/ 	.byte	0xff
	.zero		1


	//   ....[130]....
        /*0948*/ 	.word	0x00008fd0
        /*094c*/ 	.word	0x00000000
        /*0950*/ 	.word	0x00000110
        /*0954*/ 	.short	0x010a
        /*0956*/ 	.byte	0xff
	.zero		1


	//   ....[131]....
        /*0958*/ 	.word	0x00009030
        /*095c*/ 	.word	0x00000000
        /*0960*/ 	.word	0x000000c0
        /*0964*/ 	.short	0x010a
        /*0966*/ 	.byte	0xff
	.zero		1


	//   ....[132]....
        /*0968*/ 	.word	0x00009080
        /*096c*/ 	.word	0x00000000
        /*0970*/ 	.word	0x000000b0
        /*0974*/ 	.short	0x010a
        /*0976*/ 	.byte	0xff
	.zero		1


	//   ....[133]....
        /*0978*/ 	.word	0x000090e0
        /*097c*/ 	.word	0x00000000
        /*0980*/ 	.word	0x000000c0
        /*0984*/ 	.short	0x010a
        /*0986*/ 	.byte	0xff
	.zero		1


	//   ....[134]....
        /*0988*/ 	.word	0x00009140
        /*098c*/ 	.word	0x00000004
        /*0990*/ 	.word	0x00000008
        /*0994*/ 	.short	0x010a
        /*0996*/ 	.byte	0xff
	.zero		1


	//   ....[135]....
        /*0998*/ 	.word	0x00009220
        /*099c*/ 	.word	0x00000002
        /*09a0*/ 	.word	0x00000008
        /*09a4*/ 	.short	0x010a
        /*09a6*/ 	.byte	0xff
	.zero		1


	//   ....[136]....
        /*09a8*/ 	.word	0x00009270
        /*09ac*/ 	.word	0x00000000
        /*09b0*/ 	.word	0x000000b0
        /*09b4*/ 	.short	0x010a
        /*09b6*/ 	.byte	0xff
	.zero		1


	//   ....[137]....
        /*09b8*/ 	.word	0x000092d0
        /*09bc*/ 	.word	0x00000000
        /*09c0*/ 	.word	0x000000f0
        /*09c4*/ 	.short	0x010a
        /*09c6*/ 	.byte	0xff
	.zero		1


	//   ....[138]....
        /*09c8*/ 	.word	0x00009330
        /*09cc*/ 	.word	0x00000000
        /*09d0*/ 	.word	0x00000000
        /*09d4*/ 	.short	0x010a
        /*09d6*/ 	.byte	0xff
	.zero		1


	//   ....[139]....
        /*09d8*/ 	.word	0x00009390
        /*09dc*/ 	.word	0x00000000
        /*09e0*/ 	.word	0x00000000
        /*09e4*/ 	.short	0x010a
        /*09e6*/ 	.byte	0xff
	.zero		1


	//   ....[140]....
        /*09e8*/ 	.word	0x000093f0
        /*09ec*/ 	.word	0x00000000
        /*09f0*/ 	.word	0x00000000
        /*09f4*/ 	.short	0x010a
        /*09f6*/ 	.byte	0xff
	.zero		1


	//   ....[141]....
        /*09f8*/ 	.word	0x00009450
        /*09fc*/ 	.word	0x00000000
        /*0a00*/ 	.word	0x00000000
        /*0a04*/ 	.short	0x010a
        /*0a06*/ 	.byte	0xff
	.zero		1


	//   ....[142]....
        /*0a08*/ 	.word	0x000094b0
        /*0a0c*/ 	.word	0x00000000
        /*0a10*/ 	.word	0x00000130
        /*0a14*/ 	.short	0x010a
        /*0a16*/ 	.byte	0xff
	.zero		1


	//   ....[143]....
        /*0a18*/ 	.word	0x00009500
        /*0a1c*/ 	.word	0x00000000
        /*0a20*/ 	.word	0x000000b0
        /*0a24*/ 	.short	0x010a
        /*0a26*/ 	.byte	0xff
	.zero		1


	//   ....[144]....
        /*0a28*/ 	.word	0x00009560
        /*0a2c*/ 	.word	0x00000000
        /*0a30*/ 	.word	0x000000a8
        /*0a34*/ 	.short	0x010a
        /*0a36*/ 	.byte	0xff
	.zero		1


	//   ....[145]....
        /*0a38*/ 	.word	0x000095c0
        /*0a3c*/ 	.word	0x00000003
        /*0a40*/ 	.word	0x00000080
        /*0a44*/ 	.short	0x010a
        /*0a46*/ 	.byte	0xff
	.zero		1


	//   ....[146]....
        /*0a48*/ 	.word	0x00009620
        /*0a4c*/ 	.word	0x00000003
        /*0a50*/ 	.word	0x00000088
        /*0a54*/ 	.short	0x010a
        /*0a56*/ 	.byte	0xff
	.zero		1


	//   ....[147]....
        /*0a58*/ 	.word	0x00009680
        /*0a5c*/ 	.word	0x00000003
        /*0a60*/ 	.word	0x00000090
        /*0a64*/ 	.short	0x010a
        /*0a66*/ 	.byte	0xff
	.zero		1


	//   ....[148]....
        /*0a68*/ 	.word	0x000096e0
        /*0a6c*/ 	.word	0x00000003
        /*0a70*/ 	.word	0x00000098
        /*0a74*/ 	.short	0x010a
        /*0a76*/ 	.byte	0xff
	.zero		1


	//   ....[149]....
        /*0a78*/ 	.word	0x00009740
        /*0a7c*/ 	.word	0x00000000
        /*0a80*/ 	.word	0x00000080
        /*0a84*/ 	.short	0x010a
        /*0a86*/ 	.byte	0xff
	.zero		1


	//   ....[150]....
        /*0a88*/ 	.word	0x000097a0
        /*0a8c*/ 	.word	0x00000000
        /*0a90*/ 	.word	0x00000088
        /*0a94*/ 	.short	0x010a
        /*0a96*/ 	.byte	0xff
	.zero		1


	//   ....[151]....
        /*0a98*/ 	.word	0x00009800
        /*0a9c*/ 	.word	0x00000000
        /*0aa0*/ 	.word	0x00000090
        /*0aa4*/ 	.short	0x010a
        /*0aa6*/ 	.byte	0xff
	.zero		1


	//   ....[152]....
        /*0aa8*/ 	.word	0x00009850
        /*0aac*/ 	.word	0x00000000
        /*0ab0*/ 	.word	0x000000b0
        /*0ab4*/ 	.short	0x010a
        /*0ab6*/ 	.byte	0xff
	.zero		1


	//   ....[153]....
        /*0ab8*/ 	.word	0x000098b0
        /*0abc*/ 	.word	0x00000000
        /*0ac0*/ 	.word	0x00000060
        /*0ac4*/ 	.short	0x010a
        /*0ac6*/ 	.byte	0xff
	.zero		1


	//   ....[154]....
        /*0ac8*/ 	.word	0x00009900
        /*0acc*/ 	.word	0x0000004a
        /*0ad0*/ 	.word	0x000000d0
        /*0ad4*/ 	.short	0x010a
        /*0ad6*/ 	.byte	0xff
	.zero		1


	//   ....[155]....
        /*0ad8*/ 	.word	0x00009950
        /*0adc*/ 	.word	0x00000003
        /*0ae0*/ 	.word	0x00000060
        /*0ae4*/ 	.short	0x010a
        /*0ae6*/ 	.byte	0xff
	.zero		1


	//   ....[156]....
        /*0ae8*/ 	.word	0x000099a0
        /*0aec*/ 	.word	0x00000053
        /*0af0*/ 	.word	0x00000060
        /*0af4*/ 	.short	0x010a
        /*0af6*/ 	.byte	0xff
	.zero		1


	//   ....[157]....
        /*0af8*/ 	.word	0x000099f0
        /*0afc*/ 	.word	0x00000058
        /*0b00*/ 	.word	0x00000060
        /*0b04*/ 	.short	0x010a
        /*0b06*/ 	.byte	0xff
	.zero		1


	//----- nvinfo : EIATTR_NUM_MBARRIERS
	.align		4
.L_47:
        /*0b08*/ 	.byte	0x03, 0x38
        /*0b0a*/ 	.short	0x0027


	//----- nvinfo : EIATTR_EXIT_INSTR_OFFSETS
	.align		4
        /*0b0c*/ 	.byte	0x04, 0x1c
        /*0b0e*/ 	.short	(.L_49 - .L_48)


	//   ....[0]....
.L_48:
        /*0b10*/ 	.word	0x00002ac0


	//   ....[1]....
        /*0b14*/ 	.word	0x00002fc0


	//   ....[2]....
        /*0b18*/ 	.word	0x00003020


	//   ....[3]....
        /*0b1c*/ 	.word	0x00004560


	//   ....[4]....
        /*0b20*/ 	.word	0x00005750


	//   ....[5]....
        /*0b24*/ 	.word	0x00005790


	//   ....[6]....
        /*0b28*/ 	.word	0x00008b60


	//   ....[7]....
        /*0b2c*/ 	.word	0x00008be0


	//   ....[8]....
        /*0b30*/ 	.word	0x00008c10


	//   ....[9]....
        /*0b34*/ 	.word	0x00008c80


	//----- nvinfo : EIATTR_MAX_THREADS
	.align		4
.L_49:
        /*0b38*/ 	.byte	0x04, 0x05
        /*0b3a*/ 	.short	(.L_51 - .L_50)
.L_50:
        /*0b3c*/ 	.word	0x00000100
        /*0b40*/ 	.word	0x00000001
        /*0b44*/ 	.word	0x00000001


	//----- nvinfo : EIATTR_CRS_STACK_SIZE
	.align		4
.L_51:
        /*0b48*/ 	.byte	0x04, 0x1e
        /*0b4a*/ 	.short	(.L_53 - .L_52)
.L_52:
        /*0b4c*/ 	.word	0x00000000


	//----- nvinfo : EIATTR_CBANK_PARAM_SIZE
	.align		4
.L_53:
        /*0b50*/ 	.byte	0x03, 0x19
        /*0b52*/ 	.short	0x0800


	//----- nvinfo : EIATTR_PARAM_CBANK
	.align		4
        /*0b54*/ 	.byte	0x04, 0x0a
        /*0b56*/ 	.short	(.L_55 - .L_54)
	.align		4
.L_54:
        /*0b58*/ 	.word	index@(.nv.constant0._ZN7cutlass13device_kernelINS_4gemm6kernel13GemmUniversalIN4cute5tupleIJiiiiEEENS1_10collective13CollectiveMmaINS1_35MainloopSm100TmaUmmaWarpSpecializedILi6ELi2ELi4ENS5_IJNS4_1CILi2EEENSA_ILi1EEESC_EEEEENS5_IJNSA_ILi128EEESF_SF_EEENS_6half_tENS5_IJlSC_lEEESH_SI_NS4_8TiledMMAINS4_8MMA_AtomIJNS4_26SM100_MMA_F16BF16_2x1SM_SSISH_SH_fLi128ELi128ELNS4_4UMMA5MajorE0ELSN_0ELNSM_7ScaleInE0ELSO_0EEEEEENS4_6LayoutINS5_IJSC_SC_SC_EEENS5_IJNSA_ILi0EEEST_ST_EEEEENS5_IJNS4_10UnderscoreESW_SW_EEEEENS4_18SM100_TMA_2SM_LOADENS4_14ComposedLayoutINS4_7SwizzleILi3ELi4ELi3EEENS4_18smem_ptr_flag_bitsILi16EEENSR_INS5_IJNSA_ILi8EEENSA_ILi64EEEEEENS5_IJS16_SC_EEEEEEEvNS4_8identityESZ_S1A_vS1B_EENS_8epilogue10collective18CollectiveEpilogueINS1D_23Sm100TmaWarpSpecializedILi4ELi2ELi16ELb1ELb0EEEJNS5_IJS16_SF_SF_EEENS5_IJNSR_IS16_SC_EENSR_INS5_IJNSA_ILi16EEESB_EEENS5_IJSC_S16_EEEEEEEESH_SI_SH_SI_NS1D_6fusion15FusionCallbacksIS1H_NS1P_17LinearCombinationISH_fSH_fLNS_15FloatRoundStyleE2EEES1I_S1O_JEEENS4_5SM1004TMEM4LOAD26SM100_TMEM_LOAD_32dp32b16xENS4_13SM90_TMA_LOADENS10_INS11_ILi1ELi4ELi3EEES14_NSR_INS5_IJS15_S1K_EEENS5_IJS1K_SC_EEEEEEENS4_39AutoVectorizingCopyWithAssumedAlignmentILi128EEENS4_14SM90_TMA_STOREES24_S26_S26_EEEvvEEEEvNT_6ParamsE)
        /*0b5c*/ 	.short	0x0380
        /*0b5e*/ 	.short	0x0800


	//----- nvinfo : EIATTR_SW_WAR
	.align		4
.L_55:
        /*0b60*/ 	.byte	0x04, 0x36
        /*0b62*/ 	.short	(.L_57 - .L_56)
.L_56:
        /*0b64*/ 	.word	0x00000008
.L_57:


//--------------------- .nv.callgraph             --------------------------
	.section	.nv.callgraph,"",@"SHT_CUDA_CALLGRAPH"
	.align	4
	.sectionentsize	8
	.align		4
        /*0000*/ 	.word	0x00000000
	.align		4
        /*0004*/ 	.word	0xffffffff
	.align		4
        /*0008*/ 	.word	index@(_ZN7cutlass13device_kernelINS_4gemm6kernel13GemmUniversalIN4cute5tupleIJiiiiEEENS1_10collective13CollectiveMmaINS1_35MainloopSm100TmaUmmaWarpSpecializedILi6ELi2ELi4ENS5_IJNS4_1CILi2EEENSA_ILi1EEESC_EEEEENS5_IJNSA_ILi128EEESF_SF_EEENS_6half_tENS5_IJlSC_lEEESH_SI_NS4_8TiledMMAINS4_8MMA_AtomIJNS4_26SM100_MMA_F16BF16_2x1SM_SSISH_SH_fLi128ELi128ELNS4_4UMMA5MajorE0ELSN_0ELNSM_7ScaleInE0ELSO_0EEEEEENS4_6LayoutINS5_IJSC_SC_SC_EEENS5_IJNSA_ILi0EEEST_ST_EEEEENS5_IJNS4_10UnderscoreESW_SW_EEEEENS4_18SM100_TMA_2SM_LOADENS4_14ComposedLayoutINS4_7SwizzleILi3ELi4ELi3EEENS4_18smem_ptr_flag_bitsILi16EEENSR_INS5_IJNSA_ILi8EEENSA_ILi64EEEEEENS5_IJS16_SC_EEEEEEEvNS4_8identityESZ_S1A_vS1B_EENS_8epilogue10collective18CollectiveEpilogueINS1D_23Sm100TmaWarpSpecializedILi4ELi2ELi16ELb1ELb0EEEJNS5_IJS16_SF_SF_EEENS5_IJNSR_IS16_SC_EENSR_INS5_IJNSA_ILi16EEESB_EEENS5_IJSC_S16_EEEEEEEESH_SI_SH_SI_NS1D_6fusion15FusionCallbacksIS1H_NS1P_17LinearCombinationISH_fSH_fLNS_15FloatRoundStyleE2EEES1I_S1O_JEEENS4_5SM1004TMEM4LOAD26SM100_TMEM_LOAD_32dp32b16xENS4_13SM90_TMA_LOADENS10_INS11_ILi1ELi4ELi3EEES14_NSR_INS5_IJS15_S1K_EEENS5_IJS1K_SC_EEEEEEENS4_39AutoVectorizingCopyWithAssumedAlignmentILi128EEENS4_14SM90_TMA_STOREES24_S26_S26_EEEvvEEEEvNT_6ParamsE)
	.align		4
        /*000c*/ 	.word	index@(__assertfail)
	.align		4
        /*0010*/ 	.word	0x00000000
	.align		4
        /*0014*/ 	.word	0xfffffffe
	.align		4
        /*0018*/ 	.word	0x00000000
	.align		4
        /*001c*/ 	.word	0xfffffffd
	.align		4
        /*0020*/ 	.word	0x00000000
	.align		4
        /*0024*/ 	.word	0xfffffffc


//--------------------- .nv.constant4             --------------------------
	.section	.nv.constant4,"a",@progbits
	.align	8
	.align		8
.nv.constant4:
        /*0000*/ 	.dword	__assertfail
	.align		8
        /*0008*/ 	.dword	__unnamed_1
	.align		8
        /*0010*/ 	.dword	__unnamed_2
	.align		8
        /*0018*/ 	.dword	_ZN39_INTERNAL_5337126d_4_k_cu_ddcb9da2_68114cuda3std3__45__cpo5beginE
	.align		8
        /*0020*/ 	.dword	_ZN39_INTERNAL_5337126d_4_k_cu_ddcb9da2_68114cuda3std3__45__cpo3endE
	.align		8
        /*0028*/ 	.dword	_ZN39_INTERNAL_5337126d_4_k_cu_ddcb9da2_68114cuda3std3__45__cpo6cbeginE
	.align		8
        /*0030*/ 	.dword	_ZN39_INTERNAL_5337126d_4_k_cu_ddcb9da2_68114cuda3std3__45__cpo4cendE
	.align		8
        /*0038*/ 	.dword	_ZN39_INTERNAL_5337126d_4_k_cu_ddcb9da2_68114cuda3std3__441_GLOBAL__N__5337126d_4_k_cu_ddcb9da2_68116ignoreE
	.align		8
        /*0040*/ 	.dword	_ZN39_INTERNAL_5337126d_4_k_cu_ddcb9da2_68114cuda3std3__419piecewise_constructE
	.align		8
        /*0048*/ 	.dword	_ZN39_INTERNAL_5337126d_4_k_cu_ddcb9da2_68114cuda3std3__48in_placeE
	.align		8
        /*0050*/ 	.dword	_ZN39_INTERNAL_5337126d_4_k_cu_ddcb9da2_68114cuda3std6ranges3__45__cpo4swapE
	.align		8
        /*0058*/ 	.dword	_ZN39_INTERNAL_5337126d_4_k_cu_ddcb9da2_68114cuda3std6ranges3__45__cpo9iter_moveE
	.align		8
        /*0060*/ 	.dword	_ZN39_INTERNAL_5337126d_4_k_cu_ddcb9da2_68114cute7productE
	.align		8
        /*0068*/ 	.dword	_ZN39_INTERNAL_5337126d_4_k_cu_ddcb9da2_68114cute1_E
	.align		8
        /*0070*/ 	.dword	$str$25
	.align		8
        /*0078*/ 	.dword	$str$26
	.align		8
        /*0080*/ 	.dword	$str$27
	.align		8
        /*0088*/ 	.dword	$str$28


//--------------------- .text._ZN7cutlass13device_kernelINS_4gemm6kernel13GemmUniversalIN4cute5tupleIJiiiiEEENS1_10collective13CollectiveMmaINS1_35MainloopSm100TmaUmmaWarpSpecializedILi6ELi2ELi4ENS5_IJNS4_1CILi2EEENSA_ILi1EEESC_EEEEENS5_IJNSA_ILi128EEESF_SF_EEENS_6half_tENS5_IJlSC_lEEESH_SI_NS4_8TiledMMAINS4_8MMA_AtomIJNS4_26SM100_MMA_F16BF16_2x1SM_SSISH_SH_fLi128ELi128ELNS4_4UMMA5MajorE0ELSN_0ELNSM_7ScaleInE0ELSO_0EEEEEENS4_6LayoutINS5_IJSC_SC_SC_EEENS5_IJNSA_ILi0EEEST_ST_EEEEENS5_IJNS4_10UnderscoreESW_SW_EEEEENS4_18SM100_TMA_2SM_LOADENS4_14ComposedLayoutINS4_7SwizzleILi3ELi4ELi3EEENS4_18smem_ptr_flag_bitsILi16EEENSR_INS5_IJNSA_ILi8EEENSA_ILi64EEEEEENS5_IJS16_SC_EEEEEEEvNS4_8identityESZ_S1A_vS1B_EENS_8epilogue10collective18CollectiveEpilogueINS1D_23Sm100TmaWarpSpecializedILi4ELi2ELi16ELb1ELb0EEEJNS5_IJS16_SF_SF_EEENS5_IJNSR_IS16_SC_EENSR_INS5_IJNSA_ILi16EEESB_EEENS5_IJSC_S16_EEEEEEEESH_SI_SH_SI_NS1D_6fusion15FusionCallbacksIS1H_NS1P_17LinearCombinationISH_fSH_fLNS_15FloatRoundStyleE2EEES1I_S1O_JEEENS4_5SM1004TMEM4LOAD26SM100_TMEM_LOAD_32dp32b16xENS4_13SM90_TMA_LOADENS10_INS11_ILi1ELi4ELi3EEES14_NSR_INS5_IJS15_S1K_EEENS5_IJS1K_SC_EEEEEEENS4_39AutoVectorizingCopyWithAssumedAlignmentILi128EEENS4_14SM90_TMA_STOREES24_S26_S26_EEEvvEEEEvNT_6ParamsE --------------------------
	.section	.text._ZN7cutlass13device_kernelINS_4gemm6kernel13GemmUniversalIN4cute5tupleIJiiiiEEENS1_10collective13CollectiveMmaINS1_35MainloopSm100TmaUmmaWarpSpecializedILi6ELi2ELi4ENS5_IJNS4_1CILi2EEENSA_ILi1EEESC_EEEEENS5_IJNSA_ILi128EEESF_SF_EEENS_6half_tENS5_IJlSC_lEEESH_SI_NS4_8TiledMMAINS4_8MMA_AtomIJNS4_26SM100_MMA_F16BF16_2x1SM_SSISH_SH_fLi128ELi128ELNS4_4UMMA5MajorE0ELSN_0ELNSM_7ScaleInE0ELSO_0EEEEEENS4_6LayoutINS5_IJSC_SC_SC_EEENS5_IJNSA_ILi0EEEST_ST_EEEEENS5_IJNS4_10UnderscoreESW_SW_EEEEENS4_18SM100_TMA_2SM_LOADENS4_14ComposedLayoutINS4_7SwizzleILi3ELi4ELi3EEENS4_18smem_ptr_flag_bitsILi16EEENSR_INS5_IJNSA_ILi8EEENSA_ILi64EEEEEENS5_IJS16_SC_EEEEEEEvNS4_8identityESZ_S1A_vS1B_EENS_8epilogue10collective18CollectiveEpilogueINS1D_23Sm100TmaWarpSpecializedILi4ELi2ELi16ELb1ELb0EEEJNS5_IJS16_SF_SF_EEENS5_IJNSR_IS16_SC_EENSR_INS5_IJNSA_ILi16EEESB_EEENS5_IJSC_S16_EEEEEEEESH_SI_SH_SI_NS1D_6fusion15FusionCallbacksIS1H_NS1P_17LinearCombinationISH_fSH_fLNS_15FloatRoundStyleE2EEES1I_S1O_JEEENS4_5SM1004TMEM4LOAD26SM100_TMEM_LOAD_32dp32b16xENS4_13SM90_TMA_LOADENS10_INS11_ILi1ELi4ELi3EEES14_NSR_INS5_IJS15_S1K_EEENS5_IJS1K_SC_EEEEEEENS4_39AutoVectorizingCopyWithAssumedAlignmentILi128EEENS4_14SM90_TMA_STOREES24_S26_S26_EEEvvEEEEvNT_6ParamsE,"ax",@progbits
	.align	128
.text._ZN7cutlass13device_kernelINS_4gemm6kernel13GemmUniversalIN4cute5tupleIJiiiiEEENS1_10collective13CollectiveMmaINS1_35MainloopSm100TmaUmmaWarpSpecializedILi6ELi2ELi4ENS5_IJNS4_1CILi2EEENSA_ILi1EEESC_EEEEENS5_IJNSA_ILi128EEESF_SF_EEENS_6half_tENS5_IJlSC_lEEESH_SI_NS4_8TiledMMAINS4_8MMA_AtomIJNS4_26SM100_MMA_F16BF16_2x1SM_SSISH_SH_fLi128ELi128ELNS4_4UMMA5MajorE0ELSN_0ELNSM_7ScaleInE0ELSO_0EEEEEENS4_6LayoutINS5_IJSC_SC_SC_EEENS5_IJNSA_ILi0EEEST_ST_EEEEENS5_IJNS4_10UnderscoreESW_SW_EEEEENS4_18SM100_TMA_2SM_LOADENS4_14ComposedLayoutINS4_7SwizzleILi3ELi4ELi3EEENS4_18smem_ptr_flag_bitsILi16EEENSR_INS5_IJNSA_ILi8EEENSA_ILi64EEEEEENS5_IJS16_SC_EEEEEEEvNS4_8identityESZ_S1A_vS1B_EENS_8epilogue10collective18CollectiveEpilogueINS1D_23Sm100TmaWarpSpecializedILi4ELi2ELi16ELb1ELb0EEEJNS5_IJS16_SF_SF_EEENS5_IJNSR_IS16_SC_EENSR_INS5_IJNSA_ILi16EEESB_EEENS5_IJSC_S16_EEEEEEEESH_SI_SH_SI_NS1D_6fusion15FusionCallbacksIS1H_NS1P_17LinearCombinationISH_fSH_fLNS_15FloatRoundStyleE2EEES1I_S1O_JEEENS4_5SM1004TMEM4LOAD26SM100_TMEM_LOAD_32dp32b16xENS4_13SM90_TMA_LOADENS10_INS11_ILi1ELi4ELi3EEES14_NSR_INS5_IJS15_S1K_EEENS5_IJS1K_SC_EEEEEEENS4_39AutoVectorizingCopyWithAssumedAlignmentILi128EEENS4_14SM90_TMA_STOREES24_S26_S26_EEEvvEEEEvNT_6ParamsE:
        .type           _ZN7cutlass13device_kernelINS_4gemm6kernel13GemmUniversalIN4cute5tupleIJiiiiEEENS1_10collective13CollectiveMmaINS1_35MainloopSm100TmaUmmaWarpSpecializedILi6ELi2ELi4ENS5_IJNS4_1CILi2EEENSA_ILi1EEESC_EEEEENS5_IJNSA_ILi128EEESF_SF_EEENS_6half_tENS5_IJlSC_lEEESH_SI_NS4_8TiledMMAINS4_8MMA_AtomIJNS4_26SM100_MMA_F16BF16_2x1SM_SSISH_SH_fLi128ELi128ELNS4_4UMMA5MajorE0ELSN_0ELNSM_7ScaleInE0ELSO_0EEEEEENS4_6LayoutINS5_IJSC_SC_SC_EEENS5_IJNSA_ILi0EEEST_ST_EEEEENS5_IJNS4_10UnderscoreESW_SW_EEEEENS4_18SM100_TMA_2SM_LOADENS4_14ComposedLayoutINS4_7SwizzleILi3ELi4ELi3EEENS4_18smem_ptr_flag_bitsILi16EEENSR_INS5_IJNSA_ILi8EEENSA_ILi64EEEEEENS5_IJS16_SC_EEEEEEEvNS4_8identityESZ_S1A_vS1B_EENS_8epilogue10collective18CollectiveEpilogueINS1D_23Sm100TmaWarpSpecializedILi4ELi2ELi16ELb1ELb0EEEJNS5_IJS16_SF_SF_EEENS5_IJNSR_IS16_SC_EENSR_INS5_IJNSA_ILi16EEESB_EEENS5_IJSC_S16_EEEEEEEESH_SI_SH_SI_NS1D_6fusion15FusionCallbacksIS1H_NS1P_17LinearCombinationISH_fSH_fLNS_15FloatRoundStyleE2EEES1I_S1O_JEEENS4_5SM1004TMEM4LOAD26SM100_TMEM_LOAD_32dp32b16xENS4_13SM90_TMA_LOADENS10_INS11_ILi1ELi4ELi3EEES14_NSR_INS5_IJS15_S1K_EEENS5_IJS1K_SC_EEEEEEENS4_39AutoVectorizingCopyWithAssumedAlignmentILi128EEENS4_14SM90_TMA_STOREES24_S26_S26_EEEvvEEEEvNT_6ParamsE,@function
        .size           _ZN7cutlass13device_kernelINS_4gemm6kernel13GemmUniversalIN4cute5tupleIJiiiiEEENS1_10collective13CollectiveMmaINS1_35MainloopSm100TmaUmmaWarpSpecializedILi6ELi2ELi4ENS5_IJNS4_1CILi2EEENSA_ILi1EEESC_EEEEENS5_IJNSA_ILi128EEESF_SF_EEENS_6half_tENS5_IJlSC_lEEESH_SI_NS4_8TiledMMAINS4_8MMA_AtomIJNS4_26SM100_MMA_F16BF16_2x1SM_SSISH_SH_fLi128ELi128ELNS4_4UMMA5MajorE0ELSN_0ELNSM_7ScaleInE0ELSO_0EEEEEENS4_6LayoutINS5_IJSC_SC_SC_EEENS5_IJNSA_ILi0EEEST_ST_EEEEENS5_IJNS4_10UnderscoreESW_SW_EEEEENS4_18SM100_TMA_2SM_LOADENS4_14ComposedLayoutINS4_7SwizzleILi3ELi4ELi3EEENS4_18smem_ptr_flag_bitsILi16EEENSR_INS5_IJNSA_ILi8EEENSA_ILi64EEEEEENS5_IJS16_SC_EEEEEEEvNS4_8identityESZ_S1A_vS1B_EENS_8epilogue10collective18CollectiveEpilogueINS1D_23Sm100TmaWarpSpecializedILi4ELi2ELi16ELb1ELb0EEEJNS5_IJS16_SF_SF_EEENS5_IJNSR_IS16_SC_EENSR_INS5_IJNSA_ILi16EEESB_EEENS5_IJSC_S16_EEEEEEEESH_SI_SH_SI_NS1D_6fusion15FusionCallbacksIS1H_NS1P_17LinearCombinationISH_fSH_fLNS_15FloatRoundStyleE2EEES1I_S1O_JEEENS4_5SM1004TMEM4LOAD26SM100_TMEM_LOAD_32dp32b16xENS4_13SM90_TMA_LOADENS10_INS11_ILi1ELi4ELi3EEES14_NSR_INS5_IJS15_S1K_EEENS5_IJS1K_SC_EEEEEEENS4_39AutoVectorizingCopyWithAssumedAlignmentILi128EEENS4_14SM90_TMA_STOREES24_S26_S26_EEEvvEEEEvNT_6ParamsE,(.L_x_203 - _ZN7cutlass13device_kernelINS_4gemm6kernel13GemmUniversalIN4cute5tupleIJiiiiEEENS1_10collective13CollectiveMmaINS1_35MainloopSm100TmaUmmaWarpSpecializedILi6ELi2ELi4ENS5_IJNS4_1CILi2EEENSA_ILi1EEESC_EEEEENS5_IJNSA_ILi128EEESF_SF_EEENS_6half_tENS5_IJlSC_lEEESH_SI_NS4_8TiledMMAINS4_8MMA_AtomIJNS4_26SM100_MMA_F16BF16_2x1SM_SSISH_SH_fLi128ELi128ELNS4_4UMMA5MajorE0ELSN_0ELNSM_7ScaleInE0ELSO_0EEEEEENS4_6LayoutINS5_IJSC_SC_SC_EEENS5_IJNSA_ILi0EEEST_ST_EEEEENS5_IJNS4_10UnderscoreESW_SW_EEEEENS4_18SM100_TMA_2SM_LOADENS4_14ComposedLayoutINS4_7SwizzleILi3ELi4ELi3EEENS4_18smem_ptr_flag_bitsILi16EEENSR_INS5_IJNSA_ILi8EEENSA_ILi64EEEEEENS5_IJS16_SC_EEEEEEEvNS4_8identityESZ_S1A_vS1B_EENS_8epilogue10collective18CollectiveEpilogueINS1D_23Sm100TmaWarpSpecializedILi4ELi2ELi16ELb1ELb0EEEJNS5_IJS16_SF_SF_EEENS5_IJNSR_IS16_SC_EENSR_INS5_IJNSA_ILi16EEESB_EEENS5_IJSC_S16_EEEEEEEESH_SI_SH_SI_NS1D_6fusion15FusionCallbacksIS1H_NS1P_17LinearCombinationISH_fSH_fLNS_15FloatRoundStyleE2EEES1I_S1O_JEEENS4_5SM1004TMEM4LOAD26SM100_TMEM_LOAD_32dp32b16xENS4_13SM90_TMA_LOADENS10_INS11_ILi1ELi4ELi3EEES14_NSR_INS5_IJS15_S1K_EEENS5_IJS1K_SC_EEEEEEENS4_39AutoVectorizingCopyWithAssumedAlignmentILi128EEENS4_14SM90_TMA_STOREES24_S26_S26_EEEvvEEEEvNT_6ParamsE)
        .other          _ZN7cutlass13device_kernelINS_4gemm6kernel13GemmUniversalIN4cute5tupleIJiiiiEEENS1_10collective13CollectiveMmaINS1_35MainloopSm100TmaUmmaWarpSpecializedILi6ELi2ELi4ENS5_IJNS4_1CILi2EEENSA_ILi1EEESC_EEEEENS5_IJNSA_ILi128EEESF_SF_EEENS_6half_tENS5_IJlSC_lEEESH_SI_NS4_8TiledMMAINS4_8MMA_AtomIJNS4_26SM100_MMA_F16BF16_2x1SM_SSISH_SH_fLi128ELi128ELNS4_4UMMA5MajorE0ELSN_0ELNSM_7ScaleInE0ELSO_0EEEEEENS4_6LayoutINS5_IJSC_SC_SC_EEENS5_IJNSA_ILi0EEEST_ST_EEEEENS5_IJNS4_10UnderscoreESW_SW_EEEEENS4_18SM100_TMA_2SM_LOADENS4_14ComposedLayoutINS4_7SwizzleILi3ELi4ELi3EEENS4_18smem_ptr_flag_bitsILi16EEENSR_INS5_IJNSA_ILi8EEENSA_ILi64EEEEEENS5_IJS16_SC_EEEEEEEvNS4_8identityESZ_S1A_vS1B_EENS_8epilogue10collective18CollectiveEpilogueINS1D_23Sm100TmaWarpSpecializedILi4ELi2ELi16ELb1ELb0EEEJNS5_IJS16_SF_SF_EEENS5_IJNSR_IS16_SC_EENSR_INS5_IJNSA_ILi16EEESB_EEENS5_IJSC_S16_EEEEEEEESH_SI_SH_SI_NS1D_6fusion15FusionCallbacksIS1H_NS1P_17LinearCombinationISH_fSH_fLNS_15FloatRoundStyleE2EEES1I_S1O_JEEENS4_5SM1004TMEM4LOAD26SM100_TMEM_LOAD_32dp32b16xENS4_13SM90_TMA_LOADENS10_INS11_ILi1ELi4ELi3EEES14_NSR_INS5_IJS15_S1K_EEENS5_IJS1K_SC_EEEEEEENS4_39AutoVectorizingCopyWithAssumedAlignmentILi128EEENS4_14SM90_TMA_STOREES24_S26_S26_EEEvvEEEEvNT_6ParamsE,@"STO_CUDA_ENTRY STV_DEFAULT"
_ZN7cutlass13device_kernelINS_4gemm6kernel13GemmUniversalIN4cute5tupleIJiiiiEEENS1_10collective13CollectiveMmaINS1_35MainloopSm100TmaUmmaWarpSpecializedILi6ELi2ELi4ENS5_IJNS4_1CILi2EEENSA_ILi1EEESC_EEEEENS5_IJNSA_ILi128EEESF_SF_EEENS_6half_tENS5_IJlSC_lEEESH_SI_NS4_8TiledMMAINS4_8MMA_AtomIJNS4_26SM100_MMA_F16BF16_2x1SM_SSISH_SH_fLi128ELi128ELNS4_4UMMA5MajorE0ELSN_0ELNSM_7ScaleInE0ELSO_0EEEEEENS4_6LayoutINS5_IJSC_SC_SC_EEENS5_IJNSA_ILi0EEEST_ST_EEEEENS5_IJNS4_10UnderscoreESW_SW_EEEEENS4_18SM100_TMA_2SM_LOADENS4_14ComposedLayoutINS4_7SwizzleILi3ELi4ELi3EEENS4_18smem_ptr_flag_bitsILi16EEENSR_INS5_IJNSA_ILi8EEENSA_ILi64EEEEEENS5_IJS16_SC_EEEEEEEvNS4_8identityESZ_S1A_vS1B_EENS_8epilogue10collective18CollectiveEpilogueINS1D_23Sm100TmaWarpSpecializedILi4ELi2ELi16ELb1ELb0EEEJNS5_IJS16_SF_SF_EEENS5_IJNSR_IS16_SC_EENSR_INS5_IJNSA_ILi16EEESB_EEENS5_IJSC_S16_EEEEEEEESH_SI_SH_SI_NS1D_6fusion15FusionCallbacksIS1H_NS1P_17LinearCombinationISH_fSH_fLNS_15FloatRoundStyleE2EEES1I_S1O_JEEENS4_5SM1004TMEM4LOAD26SM100_TMEM_LOAD_32dp32b16xENS4_13SM90_TMA_LOADENS10_INS11_ILi1ELi4ELi3EEES14_NSR_INS5_IJS15_S1K_EEENS5_IJS1K_SC_EEEEEEENS4_39AutoVectorizingCopyWithAssumedAlignmentILi128EEENS4_14SM90_TMA_STOREES24_S26_S26_EEEvvEEEEvNT_6ParamsE:
[----:B------:R-:W1:Y:S01]  /*0000*/  LDC R1, c[0x0][0x37c] ;  /* 0x0000df00ff017b82 */ /* 0x000e620000000800 */
[----:B------:R-:W2:Y:S01]  /*0010*/  S2R R72, SR_TID.X ;  /* 0x0000000000487919 */ /* 0x000ea20000002100 */
[----:B------:R-:W3:Y:S06]  /*0020*/  LDCU.64 UR6, c[0x0][0x890] ;  /* 0x00011200ff0677ac */ /* 0x000eec0008000a00 */
[----:B------:R-:W4:Y:S01]  /*0030*/  S2UR UR37, SR_CgaCtaId ;  /* 0x00000000002579c3 */ /* 0x000f220000008800 */
[----:B------:R-:W-:Y:S02]  /*0040*/  PRMT R59, RZ, 0x7610, R59 ;  /* 0x00007610ff3b7816 */ /* 0x000fe4000000003b */
[----:B------:R-:W-:Y:S01]  /*0050*/  ELECT P1, URZ, PT ;  /* 0x0000000000ff782f */ /* 0x000fe20003820000 */
[----:B------:R-:W1:Y:S01]  /*0060*/  LDCU.64 UR46, c[0x0][0x358] ;  /* 0x00006b00ff2e77ac */ /* 0x000e620008000a00 */
[----:B---3--:R-:W-:-:S04]  /*0070*/  UISETP.NE.U32.AND UP0, UPT, UR6, URZ, UPT ;  /* 0x000000ff0600728c */ /* 0x008fc8000bf05070 */
[----:B------:R-:W-:Y:S02]  /*0080*/  UISETP.NE.AND.EX UP0, UPT, UR7, URZ, UPT, UP0 ;  /* 0x000000ff0700728c */ /* 0x000fe4000bf05300 */
[----:B----4-:R-:W-:Y:S02]  /*0090*/  ULOP3.LUT UR5, UR37, 0x1, URZ, 0xc0, !UPT ;  /* 0x0000000125057892 */ /* 0x010fe4000f8ec0ff */
[----:B------:R-:W-:Y:S01]  /*00a0*/  ULOP3.LUT UR4, UR37, 0x1, URZ, 0x3c, !UPT ;  /* 0x0000000125047892 */ /* 0x000fe2000f8e3cff */
[----:B--2---:R-:W-:-:S05]  /*00b0*/  SHF.R.U32.HI R66, RZ, 0x5, R72 ;  /* 0x00000005ff427819 */ /* 0x004fca0000011648 */
[----:B------:R-:W2:Y:S02]  /*00c0*/  SHFL.IDX PT, R0, R66, RZ, 0x1f ;  /* 0x00001fff42007589 */ /* 0x000ea400000e0000 */
[----:B--2---:R-:W-:Y:S01]  /*00d0*/  R2UR UR10, R0 ;  /* 0x00000000000a72ca */ /* 0x004fe200000e0000 */
[----:B-1----:R-:W-:-:S14]  /*00e0*/  BRA.U UP0, `(.L_x_0) ;  /* 0x00000001002c7547 */ /* 0x002fdc000b800000 */
[----:B------:R-:W1:Y:S02]  /*00f0*/  LDCU.64 UR8, c[0x0][0x888] ;  /* 0x00011100ff0877ac */ /* 0x000e640008000a00 */
[----:B-1----:R-:W-:-:S04]  /*0100*/  UISETP.NE.U32.AND UP0, UPT, UR8, URZ, UPT ;  /* 0x000000ff0800728c */ /* 0x002fc8000bf05070 */
[----:B------:R-:W-:-:S09]  /*0110*/  UISETP.NE.AND.EX UP0, UPT, UR9, URZ, UPT, UP0 ;  /* 0x000000ff0900728c */ /* 0x000fd2000bf05300 */
[----:B------:R-:W-:Y:S05]  /*0120*/  BRA.U !UP0, `(.L_x_1) ;  /* 0x0000000108107547 */ /* 0x000fea000b800000 */
[----:B------:R-:W1:Y:S02]  /*0130*/  LDC.64 R2, c[0x0][0x888] ;  /* 0x00022200ff027b82 */ /* 0x000e640000000a00 */
[----:B-1----:R1:W5:Y:S01]  /*0140*/  LDG.E R35, desc[UR46][R2.64] ;  /* 0x0000002e02237981 */ /* 0x002362000c1e1900 */
[----:B------:R-:W-:Y:S01]  /*0150*/  HFMA2 R59, -RZ, RZ, 0, 5.9604644775390625e-08 ;  /* 0x00000001ff3b7431 */ /* 0x000fe200000001ff */
[----:B------:R-:W-:Y:S05]  /*0160*/  BRA `(.L_x_0) ;  /* 0x00000000000c7947 */ /* 0x000fea0003800000 */
.L_x_1:
[----:B------:R-:W1:Y:S01]  /*0170*/  LDCU UR8, c[0x0][0x880] ;  /* 0x00011000ff0877ac */ /* 0x000e620008000800 */
[----:B------:R-:W-:Y:S01]  /*0180*/  HFMA2 R59, -RZ, RZ, 0, 5.9604644775390625e-08 ;  /* 0x00000001ff3b7431 */ /* 0x000fe200000001ff */
[----:B-1----:R-:W-:-:S07]  /*0190*/  MOV R35, UR8 ;  /* 0x0000000800237c02 */ /* 0x002fce0008000f00 */
.L_x_0:
[----:B------:R-:W2:Y:S02]  /*01a0*/  LDCU.64 UR8, c[0x0][0x8b0] ;  /* 0x00011600ff0877ac */ /* 0x000ea40008000a00 */
[----:B--2---:R-:W-:-:S04]  /*01b0*/  UISETP.NE.U32.AND UP0, UPT, UR8, URZ, UPT ;  /* 0x000000ff0800728c */ /* 0x004fc8000bf05070 */
[----:B------:R-:W-:-:S09]  /*01c0*/  UISETP.NE.AND.EX UP0, UPT, UR9, URZ, UPT, UP0 ;  /* 0x000000ff0900728c */ /* 0x000fd2000bf05300 */
[----:B------:R-:W-:Y:S05]  /*01d0*/  BRA.U UP0, `(.L_x_2) ;  /* 0x0000000100247547 */ /* 0x000fea000b800000 */
[----:B------:R-:W2:Y:S02]  /*01e0*/  LDCU.64 UR8, c[0x0][0x8a8] ;  /* 0x00011500ff0877ac */ /* 0x000ea40008000a00 */
[----:B--2---:R-:W-:-:S04]  /*01f0*/  UISETP.NE.U32.AND UP0, UPT, UR8, URZ, UPT ;  /* 0x000000ff0800728c */ /* 0x004fc8000bf05070 */
[----:B------:R-:W-:-:S09]  /*0200*/  UISETP.NE.AND.EX UP0, UPT, UR9, URZ, UPT, UP0 ;  /* 0x000000ff0900728c */ /* 0x000fd2000bf05300 */
[----:B------:R-:W-:Y:S05]  /*0210*/  BRA.U !UP0, `(.L_x_3) ;  /* 0x00000001080c7547 */ /* 0x000fea000b800000 */
[----:B------:R-:W2:Y:S02]  /*0220*/  LDC.64 R32, c[0x0][0x8a8] ;  /* 0x00022a00ff207b82 */ /* 0x000ea40000000a00 */
[----:B--2---:R2:W5:Y:S01]  /*0230*/  LDG.E R32, desc[UR46][R32.64] ;  /* 0x0000002e20207981 */ /* 0x004562000c1e1900 */
[----:B------:R-:W-:Y:S05]  /*0240*/  BRA `(.L_x_2) ;  /* 0x0000000000087947 */ /* 0x000fea0003800000 */
.L_x_3:
[----:B------:R-:W2:Y:S02]  /*0250*/  LDCU UR8, c[0x0][0x8a0] ;  /* 0x00011400ff0877ac */ /* 0x000ea40008000800 */
[----:B--2---:R-:W-:Y:S02]  /*0260*/  MOV R32, UR8 ;  /* 0x0000000800207c02 */ /* 0x004fe40008000f00 */
.L_x_2:
[----:B------:R-:W-:Y:S01]  /*0270*/  IMAD.U32 R0, RZ, RZ, UR10 ;  /* 0x0000000aff007e24 */ /* 0x000fe2000f8e00ff */
[----:B------:R-:W-:Y:S04]  /*0280*/  BSSY.RECONVERGENT B0, `(.L_x_4) ;  /* 0x000000c000007945 */ /* 0x000fe80003800200 */
[C---:B------:R-:W-:Y:S02]  /*0290*/  ISETP.NE.OR P2, PT, R0.reuse, 0x1, !P1 ;  /* 0x000000010000780c */ /* 0x040fe40004f45670 */
[----:B------:R-:W-:-:S11]  /*02a0*/  ISETP.NE.OR P0, PT, R0, 0x3, !P1 ;  /* 0x000000030000780c */ /* 0x000fd60004f05670 */
[----:B------:R-:W-:Y:S05]  /*02b0*/  @P2 BRA `(.L_x_5) ;  /* 0x0000000000202947 */ /* 0x000fea0003800000 */
[----:B------:R-:W3:Y:S02]  /*02c0*/  LDCU.64 UR8, c[0x0][0x348] ;  /* 0x00006900ff0877ac */ /* 0x000ee40008000a00 */
[----:B---3--:R-:W-:Y:S02]  /*02d0*/  UIADD3 UR12, UP1, UPT, UR8, 0x80, URZ ;  /* 0x00000080080c7890 */ /* 0x008fe4000ff3e0ff */
[----:B------:R-:W-:Y:S02]  /*02e0*/  UIADD3 UR8, UP0, UPT, UR8, 0x180, URZ ;  /* 0x0000018008087890 */ /* 0x000fe4000ff1e0ff */
[----:B------:R-:W-:Y:S02]  /*02f0*/  UIADD3.X UR13, UPT, UPT, URZ, UR9, URZ, UP1, !UPT ;  /* 0x00000009ff0d7290 */ /* 0x000fe40008ffe4ff */
[----:B------:R-:W-:-:S07]  /*0300*/  UIADD3.X UR9, UPT, UPT, URZ, UR9, URZ, UP0, !UPT ;  /* 0x00000009ff097290 */ /* 0x000fce00087fe4ff */
[----:B------:R3:W-:Y:S02]  /*0310*/  UTMACCTL.PF [UR12] ;  /* 0x000000000c0079b9 */ /* 0x0007e40008040000 */
[----:B------:R3:W-:Y:S02]  /*0320*/  UTMACCTL.PF [UR8] ;  /* 0x00000000080079b9 */ /* 0x0007e40008040000 */
[----:B---3--:R-:W-:Y:S01]  /*0330*/  NOP ;  /* 0x0000000000007918 */ /* 0x008fe20000000000 */
.L_x_5:
[----:B------:R-:W-:Y:S05]  /*0340*/  BSYNC.RECONVERGENT B0 ;  /* 0x0000000000007941 */ /* 0x000fea0003800200 */
.L_x_4:
[----:B------:R-:W-:Y:S04]  /*0350*/  BSSY.RECONVERGENT B0, `(.L_x_6) ;  /* 0x000000a000007945 */ /* 0x000fe80003800200 */
        /* <DEDUP_REMOVED lines=9> */
.L_x_7:
[----:B------:R-:W-:Y:S05]  /*03f0*/  BSYNC.RECONVERGENT B0 ;  /* 0x0000000000007941 */ /* 0x000fea0003800200 */
.L_x_6:
[----:B------:R-:W3:Y:S01]  /*0400*/  LDCU.64 UR8, c[0x0][0x888] ;  /* 0x00011100ff0877ac */ /* 0x000ee20008000a00 */
[----:B------:R-:W-:Y:S02]  /*0410*/  UISETP.EQ.U32.AND UP1, UPT, UR6, URZ, UPT ;  /* 0x000000ff0600728c */ /* 0x000fe4000bf22070 */
[----:B------:R-:W-:Y:S02]  /*0420*/  UPLOP3.LUT UP5, UPT, UPT, UPT, UPT, 0x80, 0x8 ;  /* 0x000000000008789c */ /* 0x000fe40003faf070 */
[----:B---3--:R-:W-:-:S04]  /*0430*/  UISETP.NE.U32.AND UP0, UPT, UR8, URZ, UPT ;  /* 0x000000ff0800728c */ /* 0x008fc8000bf05070 */
[----:B------:R-:W-:-:S04]  /*0440*/  UISETP.NE.AND.EX UP0, UPT, UR9, URZ, UPT, UP0 ;  /* 0x000000ff0900728c */ /* 0x000fc8000bf05300 */
[----:B------:R-:W-:-:S04]  /*0450*/  UISETP.EQ.OR.EX UP2, UPT, UR7, URZ, !UP0, UP1 ;  /* 0x000000ff0700728c */ /* 0x000fc8000c742710 */
[----:B------:R-:W-:-:S05]  /*0460*/  UP2UR UR50, UPR, URZ, 0x4 ;  /* 0x00000004ff327883 */ /* 0x000fca0008000000 */
[----:B------:R-:W-:Y:S07]  /*0470*/  BRA.U !UP2, `(.L_x_8) ;  /* 0x000000010a207547 */ /* 0x000fee000b800000 */
[----:B------:R-:W-:Y:S01]  /*0480*/  UISETP.NE.U32.AND UP2, UPT, UR6, URZ, UPT ;  /* 0x000000ff0600728c */ /* 0x000fe2000bf45070 */
[----:B-----5:R-:W-:Y:S01]  /*0490*/  FSETP.NEU.AND P0, PT, R35, RZ, PT ;  /* 0x000000ff2300720b */ /* 0x020fe20003f0d000 */
[----:B------:R-:W-:Y:S02]  /*04a0*/  USEL UR6, URZ, 0xffffffff, UP0 ;  /* 0xffffffffff067887 */ /* 0x000fe40008000000 */
[----:B------:R-:W-:-:S10]  /*04b0*/  UISETP.NE.AND.EX UP2, UPT, UR7, URZ, UPT, UP2 ;  /* 0x000000ff0700728c */ /* 0x000fd4000bf45320 */
[----:B------:R-:W-:Y:S01]  /*04c0*/  VOTEU.ANY UP1, P0 ;  /* 0x0000000000ff7886 */ /* 0x000fe20000020100 */
[----:B------:R-:W-:-:S04]  /*04d0*/  @!UP2 USEL UR6, URZ, 0xffffffff, UP1 ;  /* 0xffffffffff06a887 */ /* 0x000fc80008800000 */
[----:B------:R-:W-:-:S04]  /*04e0*/  ULOP3.LUT UR6, UR6, 0x1, URZ, 0xc0, !UPT ;  /* 0x0000000106067892 */ /* 0x000fc8000f8ec0ff */
[----:B------:R-:W-:-:S11]  /*04f0*/  UISETP.NE.U32.AND UP5, UPT, UR6, 0x1, UPT ;  /* 0x000000010600788c */ /* 0x000fd6000bfa5070 */
.L_x_8:
[----:B------:R-:W3:Y:S01]  /*0500*/  SHFL.IDX PT, R0, R66, RZ, 0x1f ;  /* 0x00001fff42007589 */ /* 0x000ee200000e0000 */
[----:B------:R-:W-:-:S04]  /*0510*/  UISETP.NE.AND UP1, UPT, UR10, 0x2, UPT ;  /* 0x000000020a00788c */ /* 0x000fc8000bf25270 */
[----:B------:R-:W-:Y:S02]  /*0520*/  UISETP.EQ.AND UP2, UPT, UR5, URZ, !UP1 ;  /* 0x000000ff0500728c */ /* 0x000fe4000cf42270 */
[----:B------:R-:W-:-:S04]  /*0530*/  USEL UR6, URZ, 0x1, UP1 ;  /* 0x00000001ff067887 */ /* 0x000fc80008800000 */
[----:B------:R-:W-:Y:S02]  /*0540*/  PLOP3.LUT P5, PT, P1, PT, UP2, 0x80, 0x8 ;  /* 0x000000000008781c */ /* 0x000fe40000faf028 */
[----:B---3--:R-:W-:-:S13]  /*0550*/  ISETP.NE.AND P0, PT, R0, RZ, PT ;  /* 0x000000ff0000720c */ /* 0x008fda0003f05270 */
[----:B------:R-:W-:Y:S05]  /*0560*/  @P0 BRA `(.L_x_9) ;  /* 0x0000000000540947 */ /* 0x000fea0003800000 */
[----:B------:R-:W-:Y:S01]  /*0570*/  UMOV UR8, 0x400 ;  /* 0x0000040000087882 */ /* 0x000fe20000000000 */
[----:B------:R-:W-:Y:S01]  /*0580*/  UMOV UR7, 0x1 ;  /* 0x0000000100077882 */ /* 0x000fe20000000000 */
[----:B------:R-:W-:Y:S02]  /*0590*/  ULEA UR8, UR37, UR8, 0x18 ;  /* 0x0000000825087291 */ /* 0x000fe4000f8ec0ff */
[----:B------:R-:W-:-:S04]  /*05a0*/  UIADD3 UR12, UPT, UPT, -UR7, 0x100000, URZ ;  /* 0x00100000070c7890 */ /* 0x000fc8000fffe1ff */
[----:B------:R-:W-:Y:S02]  /*05b0*/  USHF.L.U32 UR13, UR12, 0xb, URZ ;  /* 0x0000000b0c0d7899 */ /* 0x000fe400080006ff */
[----:B------:R-:W-:Y:S01]  /*05c0*/  USHF.L.U32 UR12, UR12, 0x1, URZ ;  /* 0x000000010c0c7899 */ /* 0x000fe200080006ff */
[----:B------:R-:W-:Y:S01]  /*05d0*/  ELECT P0, URZ, PT ;  /* 0x0000000000ff782f */ /* 0x000fe20003800000 */
[----:B------:R-:W3:Y:S10]  /*05e0*/  FENCE.VIEW.ASYNC.S ;  /* 0x00000000000073c6 */ /* 0x000ef40000000000 */
[----:B---3--:R3:W4:Y:S01]  /*05f0*/  SYNCS.EXCH.64 URZ, [UR8], UR12 ;  /* 0x0000000c08ff75b2 */ /* 0x0087220008000100 */
[----:B------:R3:W1:Y:S01]  /*0600*/  SYNCS.EXCH.64 URZ, [UR8+0x30], UR12 ;  /* 0x0000300c08ff75b2 */ /* 0x0006620008000100 */
        /* <DEDUP_REMOVED lines=10> */
[----:B------:R-:W-:Y:S01]  /*06b0*/  NOP ;  /* 0x0000000000007918 */ /* 0x000fe20000000000 */
.L_x_9:
[----:B------:R-:W2:Y:S01]  /*06c0*/  SHFL.IDX PT, R0, R66, RZ, 0x1f ;  /* 0x00001fff42007589 */ /* 0x000ea200000e0000 */
[----:B------:R-:W-:Y:S01]  /*06d0*/  NOP ;  /* 0x0000000000007918 */ /* 0x000fe20000000000 */
[----:B--2---:R-:W-:-:S13]  /*06e0*/  ISETP.NE.AND P0, PT, R0, 0x1, PT ;  /* 0x000000010000780c */ /* 0x004fda0003f05270 */
[----:B------:R-:W-:Y:S05]  /*06f0*/  @P0 BRA `(.L_x_10) ;  /* 0x0000000000540947 */ /* 0x000fea0003800000 */
[----:B------:R-:W-:Y:S01]  /*0700*/  UMOV UR9, 0x400 ;  /* 0x0000040000097882 */ /* 0x000fe20000000000 */
[----:B---3--:R-:W-:Y:S01]  /*0710*/  UMOV UR8, 0x20 ;  /* 0x0000002000087882 */ /* 0x008fe20000000000 */
[----:B------:R-:W-:Y:S01]  /*0720*/  UMOV UR7, 0x80 ;  /* 0x0000008000077882 */ /* 0x000fe20000000000 */
[----:B------:R-:W-:Y:S02]  /*0730*/  ULEA UR9, UR37, UR9, 0x18 ;  /* 0x0000000925097291 */ /* 0x000fe4000f8ec0ff */
[----:B------:R-:W-:-:S04]  /*0740*/  UIADD3 UR12, UPT, UPT, -UR8, 0x100000, URZ ;  /* 0x00100000080c7890 */ /* 0x000fc8000fffe1ff */
[----:B------:R-:W-:Y:S02]  /*0750*/  USHF.L.U32 UR13, UR12, 0xb, URZ ;  /* 0x0000000b0c0d7899 */ /* 0x000fe400080006ff */
[----:B------:R-:W-:Y:S02]  /*0760*/  USHF.L.U32 UR12, UR12, 0x1, URZ ;  /* 0x000000010c0c7899 */ /* 0x000fe400080006ff */
[----:B------:R-:W-:-:S04]  /*0770*/  UIADD3 UR14, UPT, UPT, -UR7, 0x100000, URZ ;  /* 0x00100000070e7890 */ /* 0x000fc8000fffe1ff */
[----:B------:R-:W-:Y:S02]  /*0780*/  USHF.L.U32 UR15, UR14, 0xb, URZ ;  /* 0x0000000b0e0f7899 */ /* 0x000fe400080006ff */
[----:B------:R-:W-:Y:S01]  /*0790*/  USHF.L.U32 UR14, UR14, 0x1, URZ ;  /* 0x000000010e0e7899 */ /* 0x000fe200080006ff */
[----:B------:R-:W-:Y:S01]  /*07a0*/  ELECT P0, URZ, PT ;  /* 0x0000000000ff782f */ /* 0x000fe20003800000 */
[----:B------:R-:W2:Y:S02]  /*07b0*/  FENCE.VIEW.ASYNC.S ;  /* 0x00000000000073c6 */ /* 0x000ea40000000000 */
[----:B--2---:R2:W3:Y:S08]  /*07c0*/  SYNCS.EXCH.64 URZ, [UR9+0x60], UR12 ;  /* 0x0000600c09ff75b2 */ /* 0x0044f00008000100 */
        /* <DEDUP_REMOVED lines=8> */
.L_x_10:
[----:B------:R-:W4:Y:S01]  /*0850*/  SHFL.IDX PT, R0, R66, RZ, 0x1f ;  /* 0x00001fff42007589 */ /* 0x000f2200000e0000 */
[----:B------:R-:W-:Y:S01]  /*0860*/  NOP ;  /* 0x0000000000007918 */ /* 0x000fe20000000000 */
[----:B----4-:R-:W-:-:S13]  /*0870*/  ISETP.NE.AND P0, PT, R0, 0x3, PT ;  /* 0x000000030000780c */ /* 0x010fda0003f05270 */
[----:B------:R-:W-:Y:S05]  /*0880*/  @P0 BRA `(.L_x_11) ;  /* 0x00000000002c0947 */ /* 0x000fea0003800000 */
[----:B---3--:R-:W-:Y:S01]  /*0890*/  UMOV UR8, 0x400 ;  /* 0x0000040000087882 */ /* 0x008fe20000000000 */
[----:B------:R-:W-:Y:S01]  /*08a0*/  UMOV UR7, 0x20 ;  /* 0x0000002000077882 */ /* 0x000fe20000000000 */
[----:B------:R-:W-:Y:S02]  /*08b0*/  ULEA UR8, UR37, UR8, 0x18 ;  /* 0x0000000825087291 */ /* 0x000fe4000f8ec0ff */
[----:B--2---:R-:W-:-:S04]  /*08c0*/  UIADD3 UR12, UPT, UPT, -UR7, 0x100000, URZ ;  /* 0x00100000070c7890 */ /* 0x004fc8000fffe1ff */
[----:B------:R-:W-:Y:S02]  /*08d0*/  USHF.L.U32 UR13, UR12, 0xb, URZ ;  /* 0x0000000b0c0d7899 */ /* 0x000fe400080006ff */
[----:B------:R-:W-:Y:S01]  /*08e0*/  USHF.L.U32 UR12, UR12, 0x1, URZ ;  /* 0x000000010c0c7899 */ /* 0x000fe200080006ff */
[----:B------:R-:W-:Y:S01]  /*08f0*/  ELECT P0, URZ, PT ;  /* 0x0000000000ff782f */ /* 0x000fe20003800000 */
[----:B------:R-:W2:Y:S10]  /*0900*/  FENCE.VIEW.ASYNC.S ;  /* 0x00000000000073c6 */ /* 0x000eb40000000000 */
[----:B--2---:R4:W2:Y:S01]  /*0910*/  SYNCS.EXCH.64 URZ, [UR8+0xa0], UR12 ;  /* 0x0000a00c08ff75b2 */ /* 0x0048a20008000100 */
[----:B------:R4:W3:Y:S02]  /*0920*/  SYNCS.EXCH.64 URZ, [UR8+0xa8], UR12 ;  /* 0x0000a80c08ff75b2 */ /* 0x0008e40008000100 */
[----:B----4-:R-:W-:Y:S01]  /*0930*/  NOP ;  /* 0x0000000000007918 */ /* 0x010fe20000000000 */
.L_x_11:
[----:B------:R-:W4:Y:S01]  /*0940*/  SHFL.IDX PT, R0, R66, RZ, 0x1f ;  /* 0x00001fff42007589 */ /* 0x000f2200000e0000 */
[----:B------:R-:W-:Y:S01]  /*0950*/  NOP ;  /* 0x0000000000007918 */ /* 0x000fe20000000000 */
[----:B----4-:R-:W-:-:S13]  /*0960*/  ISETP.NE.AND P0, PT, R0, 0x4, PT ;  /* 0x000000040000780c */ /* 0x010fda0003f05270 */
[----:B------:R-:W-:Y:S05]  /*0970*/  @P0 BRA `(.L_x_12) ;  /* 0x0000000000480947 */ /* 0x000fea0003800000 */
[----:B--2---:R-:W-:Y:S01]  /*0980*/  UMOV UR9, 0x1e0 ;  /* 0x000001e000097882 */ /* 0x004fe20000000000 */
[----:B---3--:R-:W-:Y:S01]  /*0990*/  UMOV UR8, 0x400 ;  /* 0x0000040000087882 */ /* 0x008fe20000000000 */
[----:B------:R-:W-:Y:S01]  /*09a0*/  USEL UR9, UR9, 0x1a0, UP5 ;  /* 0x000001a009097887 */ /* 0x000fe2000a800000 */
        /* <DEDUP_REMOVED lines=10> */
[----:B--2---:R4:W2:Y:S08]  /*0a50*/  SYNCS.EXCH.64 URZ, [UR8+0xb0], UR12 ;  /* 0x0000b00c08ff75b2 */ /* 0x0048b00008000100 */
[----:B------:R4:W3:Y:S01]  /*0a60*/  SYNCS.EXCH.64 URZ, [UR8+0xc0], UR14 ;  /* 0x0000c00e08ff75b2 */ /* 0x0008e20008000100 */
[----:B------:R4:W1:Y:S01]  /*0a70*/  SYNCS.EXCH.64 URZ, [UR8+0xb8], UR12 ;  /* 0x0000b80c08ff75b2 */ /* 0x0008620008000100 */
[----:B------:R4:W1:Y:S02]  /*0a80*/  SYNCS.EXCH.64 URZ, [UR8+0xc8], UR14 ;  /* 0x0000c80e08ff75b2 */ /* 0x0008640008000100 */
[----:B----4-:R-:W-:Y:S01]  /*0a90*/  NOP ;  /* 0x0000000000007918 */ /* 0x010fe20000000000 */
.L_x_12:
[----:B------:R-:W4:Y:S01]  /*0aa0*/  SHFL.IDX PT, R0, R66, RZ, 0x1f ;  /* 0x00001fff42007589 */ /* 0x000f2200000e0000 */
[----:B------:R-:W-:Y:S01]  /*0ab0*/  NOP ;  /* 0x0000000000007918 */ /* 0x000fe20000000000 */
[----:B----4-:R-:W-:-:S13]  /*0ac0*/  ISETP.NE.AND P0, PT, R0, 0x5, PT ;  /* 0x000000050000780c */ /* 0x010fda0003f05270 */
[----:B------:R-:W-:Y:S05]  /*0ad0*/  @P0 BRA `(.L_x_13) ;  /* 0x0000000000540947 */ /* 0x000fea0003800000 */
[----:B--2---:R-:W-:Y:S01]  /*0ae0*/  UMOV UR9, 0x400 ;  /* 0x0000040000097882 */ /* 0x004fe20000000000 */
        /* <DEDUP_REMOVED lines=14> */
[----:B------:R4:W1:Y:S01]  /*0bd0*/  SYNCS.EXCH.64 URZ, [UR9+0xf8], UR14 ;  /* 0x0000f80e09ff75b2 */ /* 0x0008620008000100 */
[----:B------:R4:W1:Y:S01]  /*0be0*/  SYNCS.EXCH.64 URZ, [UR9+0xe0], UR12 ;  /* 0x0000e00c09ff75b2 */ /* 0x0008620008000100 */
[----:B------:R4:W1:Y:S01]  /*0bf0*/  SYNCS.EXCH.64 URZ, [UR9+0x100], UR14 ;  /* 0x0001000e09ff75b2 */ /* 0x0008620008000100 */
[----:B------:R4:W1:Y:S01]  /*0c00*/  SYNCS.EXCH.64 URZ, [UR9+0xe8], UR12 ;  /* 0x0000e80c09ff75b2 */ /* 0x0008620008000100 */
[----:B------:R4:W1:Y:S02]  /*0c10*/  SYNCS.EXCH.64 URZ, [UR9+0x108], UR14 ;  /* 0x0001080e09ff75b2 */ /* 0x0008640008000100 */
[----:B----4-:R-:W-:Y:S01]  /*0c20*/  NOP ;  /* 0x0000000000007918 */ /* 0x010fe20000000000 */
.L_x_13:
[----:B------:R-:W4:Y:S01]  /*0c30*/  SHFL.IDX PT, R0, R66, RZ, 0x1f ;  /* 0x00001fff42007589 */ /* 0x000f2200000e0000 */
[----:B------:R-:W-:Y:S01]  /*0c40*/  ISETP.NE.OR P1, PT, RZ, UR10, !P1 ;  /* 0x0000000aff007c0c */ /* 0x000fe2000cf25670 */
        /* <DEDUP_REMOVED lines=12> */
[----:B------:R4:W3:Y:S01]  /*0d10*/  SYNCS.EXCH.64 URZ, [UR8+0x120], UR12 ;  /* 0x0001200c08ff75b2 */ /* 0x0008e20008000100 */
[----:B------:R4:W1:Y:S01]  /*0d20*/  SYNCS.EXCH.64 URZ, [UR8+0x118], UR12 ;  /* 0x0001180c08ff75b2 */ /* 0x0008620008000100 */
[----:B------:R4:W1:Y:S02]  /*0d30*/  SYNCS.EXCH.64 URZ, [UR8+0x128], UR12 ;  /* 0x0001280c08ff75b2 */ /* 0x0008640008000100 */
[----:B----4-:R-:W-:Y:S01]  /*0d40*/  NOP ;  /* 0x0000000000007918 */ /* 0x010fe20000000000 */
.L_x_14:
[----:B------:R-:W-:Y:S01]  /*0d50*/  VOTEU.ALL UP1, P1 ;  /* 0x0000000000ff7886 */ /* 0x000fe20000820000 */
[----:B---3--:R-:W3:Y:S01]  /*0d60*/  LDCU UR8, c[0x0][0x36c] ;  /* 0x00006d80ff0877ac */ /* 0x008ee20008000800 */
[----:B------:R-:W-:Y:S01]  /*0d70*/  NOP ;  /* 0x0000000000007918 */ /* 0x000fe20000000000 */
[----:B------:R-:W-:Y:S01]  /*0d80*/  LOP3.LUT R10, R72, 0x1f, RZ, 0xc0, !PT ;  /* 0x0000001f480a7812 */ /* 0x000fe200078ec0ff */
[----:B--2---:R-:W-:Y:S01]  /*0d90*/  UMOV UR12, 0x20 ;  /* 0x00000020000c7882 */ /* 0x004fe20000000000 */
[----:B------:R-:W-:Y:S01]  /*0da0*/  @!UP1 UMOV UR7, 0x400 ;  /* 0x0000040000079882 */ /* 0x000fe20000000000 */
[----:B------:R-:W-:-:S04]  /*0db0*/  @!UP1 UIADD3 UR12, UPT, UPT, -UR12, 0x100000, URZ ;  /* 0x001000000c0c9890 */ /* 0x000fc8000fffe1ff */
[----:B------:R-:W-:Y:S02]  /*0dc0*/  @!UP1 USHF.L.U32 UR13, UR12, 0xb, URZ ;  /* 0x0000000b0c0d9899 */ /* 0x000fe400080006ff */
[----:B------:R-:W-:Y:S02]  /*0dd0*/  @!UP1 USHF.L.U32 UR12, UR12, 0x1, URZ ;  /* 0x000000010c0c9899 */ /* 0x000fe400080006ff */
[----:B------:R-:W-:Y:S01]  /*0de0*/  @!UP1 ULEA UR7, UR37, UR7, 0x18 ;  /* 0x0000000725079291 */ /* 0x000fe2000f8ec0ff */
[----:B------:R-:W-:Y:S01]  /*0df0*/  VOTEU.ALL UP1, P1 ;  /* 0x0000000000ff7886 */ /* 0x000fe20000820000 */
[----:B------:R-:W-:Y:S01]  /*0e00*/  UISETP.NE.AND UP4, UPT, UR10, URZ, UPT ;  /* 0x000000ff0a00728c */ /* 0x000fe2000bf85270 */
[----:B------:R-:W2:Y:S09]  /*0e10*/  FENCE.VIEW.ASYNC.S ;  /* 0x00000000000073c6 */ /* 0x000eb20000000000 */
[----:B--2---:R2:W4:Y:S01]  /*0e20*/  @!UP1 SYNCS.EXCH.64 URZ, [UR7+0x130], UR12 ;  /* 0x0001300c07ff95b2 */ /* 0x0045220008000100 */
[----:B---3--:R-:W-:-:S09]  /*0e30*/  UISETP.EQ.U32.AND UP1, UPT, UR8, 0x1, UPT ;  /* 0x000000010800788c */ /* 0x008fd2000bf22070 */
[----:B------:R-:W-:Y:S05]  /*0e40*/  BRA.U !UP1, `(.L_x_15) ;  /* 0x0000000109087547 */ /* 0x000fea000b800000 */
[----:B-1--4-:R-:W-:Y:S01]  /*0e50*/  UCGABAR_ARV ;  /* 0x00000000000079c7 */ /* 0x012fe20008000000 */
[----:B------:R-:W-:Y:S05]  /*0e60*/  BRA `(.L_x_16) ;  /* 0x0000000000047947 */ /* 0x000fea0003800000 */
.L_x_15:
[----:B-1--4-:R-:W-:Y:S01]  /*0e70*/  NOP ;  /* 0x0000000000007918 */ /* 0x012fe20000000000 */
.L_x_16:
[----:B------:R-:W1:Y:S01]  /*0e80*/  S2R R11, SR_CTAID.X ;  /* 0x00000000000b7919 */ /* 0x000e620000002500 */
[----:B------:R-:W-:-:S05]  /*0e90*/  CS2R.32 R60, SR_CgaSize ;  /* 0x00000000003c7805 */ /* 0x000fca0000008a00 */
[----:B------:R-:W-:-:S05]  /*0ea0*/  IMAD R60, R60, -0xa0, RZ ;  /* 0xffffff603c3c7824 */ /* 0x000fca00078e02ff */
[----:B------:R-:W-:-:S14]  /*0eb0*/  R2UR UR8, R60 ;  /* 0x000000003c0872ca */ /* 0x000fdc00000e0000 */
[----:B------:R-:W3:Y:S01]  /*0ec0*/  LDCU UR8, c[0x0][UR8+0x2b0] ;  /* 0x00005600080877ac */ /* 0x000ee20008000800 */
[----:B------:R-:W-:-:S05]  /*0ed0*/  CS2R.32 R0, SR_CgaSize ;  /* 0x0000000000007805 */ /* 0x000fca0000008a00 */
[----:B------:R-:W-:-:S06]  /*0ee0*/  IMAD R0, R0, -0xa0, RZ ;  /* 0xffffff6000007824 */ /* 0x000fcc00078e02ff */
[----:B------:R-:W4:Y:S01]  /*0ef0*/  LDC R0, c[0x0][R0+0x2a0] ;  /* 0x0000a80000007b82 */ /* 0x000f220000000800 */
[----:B------:R-:W-:Y:S01]  /*0f00*/  PRMT R8, RZ, 0x7610, R8 ;  /* 0x00007610ff087816 */ /* 0x000fe20000000008 */
[----:B------:R-:W3:Y:S01]  /*0f10*/  S2R R20, SR_CTAID.Y ;  /* 0x0000000000147919 */ /* 0x000ee20000002600 */
[----:B------:R-:W-:-:S05]  /*0f20*/  CS2R.32 R60, SR_CgaSize ;  /* 0x00000000003c7805 */ /* 0x000fca0000008a00 */
[----:B------:R-:W-:-:S05]  /*0f30*/  IMAD R60, R60, -0xa0, RZ ;  /* 0xffffff603c3c7824 */ /* 0x000fca00078e02ff */
[----:B--2---:R-:W-:-:S14]  /*0f40*/  R2UR UR7, R60 ;  /* 0x000000003c0772ca */ /* 0x004fdc00000e0000 */
[----:B------:R-:W2:Y:S01]  /*0f50*/  LDCU UR7, c[0x0][UR7+0x2b4] ;  /* 0x00005680070777ac */ /* 0x000ea20008000800 */
[----:B------:R-:W-:Y:S01]  /*0f60*/  UISETP.NE.AND UP2, UPT, UR10, 0x2, UPT ;  /* 0x000000020a00788c */ /* 0x000fe2000bf45270 */
[----:B------:R-:W3:Y:S01]  /*0f70*/  LDC R9, c[0x0][0xb24] ;  /* 0x0002c900ff097b82 */ /* 0x000ee20000000800 */
[----:B------:R-:W-:-:S05]  /*0f80*/  CS2R.32 R58, SR_CgaSize ;  /* 0x00000000003a7805 */ /* 0x000fca0000008a00 */
[----:B------:R-:W-:-:S06]  /*0f90*/  IMAD R58, R58, -0xa0, RZ ;  /* 0xffffff603a3a7824 */ /* 0x000fcc00078e02ff */
[----:B------:R-:W4:Y:S08]  /*0fa0*/  LDC R58, c[0x0][R58+0x2a4] ;  /* 0x0000a9003a3a7b82 */ /* 0x000f300000000800 */
[----:B------:R-:W4:Y:S01]  /*0fb0*/  LDC R26, c[0x0][0xb24] ;  /* 0x0002c900ff1a7b82 */ /* 0x000f220000000800 */
[----:B-1----:R-:W-:Y:S01]  /*0fc0*/  I2FP.F32.U32 R4, R11 ;  /* 0x0000000b00047245 */ /* 0x002fe20000201000 */
[----:B------:R-:W-:-:S06]  /*0fd0*/  IMAD.MOV.U32 R21, RZ, RZ, R11 ;  /* 0x000000ffff157224 */ /* 0x000fcc00078e000b */
[----:B------:R-:W1:Y:S01]  /*0fe0*/  S2UR UR36, SR_CTAID.Z ;  /* 0x00000000002479c3 */ /* 0x000e620000002700 */
[----:B---3--:R-:W-:Y:S02]  /*0ff0*/  ISETP.GE.AND P0, PT, R9, 0x1, PT ;  /* 0x000000010900780c */ /* 0x008fe40003f06270 */
[----:B------:R-:W-:Y:S01]  /*1000*/  I2FP.F32.U32 R2, R20 ;  /* 0x0000001400027245 */ /* 0x000fe20000201000 */
[----:B------:R-:W-:-:S04]  /*1010*/  FMUL R4, R4, UR8 ;  /* 0x0000000804047c20 */ /* 0x000fc80008400000 */
[----:B--2---:R-:W-:Y:S01]  /*1020*/  FMUL R2, R2, UR7 ;  /* 0x0000000702027c20 */ /* 0x004fe20008400000 */
[----:B------:R-:W2:Y:S01]  /*1030*/  F2I.U32.TRUNC.NTZ R60, R4 ;  /* 0x00000004003c7305 */ /* 0x000ea2000020f000 */
[----:B------:R-:W3:Y:S07]  /*1040*/  LDCU UR7, c[0x0][0xb30] ;  /* 0x00016600ff0777ac */ /* 0x000eee0008000800 */
[----:B------:R-:W1:Y:S01]  /*1050*/  F2I.U32.TRUNC.NTZ R3, R2 ;  /* 0x0000000200037305 */ /* 0x000e62000020f000 */
[----:B--2---:R-:W-:-:S04]  /*1060*/  IMAD.MOV R60, RZ, RZ, -R60 ;  /* 0x000000ffff3c7224 */ /* 0x004fc800078e0a3c */
[----:B----4-:R-:W-:Y:S01]  /*1070*/  IMAD R60, R0, R60, R11 ;  /* 0x0000003c003c7224 */ /* 0x010fe200078e020b */
[----:B------:R-:W-:Y:S01]  /*1080*/  PRMT R0, RZ, 0x7610, R0 ;  /* 0x00007610ff007816 */ /* 0x000fe20000000000 */
[----:B---3--:R-:W-:Y:S01]  /*1090*/  UISETP.NE.AND UP3, UPT, UR7, 0x1, UPT ;  /* 0x000000010700788c */ /* 0x008fe2000bf65270 */
[----:B-1----:R-:W-:-:S05]  /*10a0*/  IADD3 R3, PT, PT, -R3, RZ, RZ ;  /* 0x000000ff03037210 */ /* 0x002fca0007ffe1ff */
[----:B------:R-:W-:Y:S01]  /*10b0*/  IMAD R58, R58, R3, R20 ;  /* 0x000000033a3a7224 */ /* 0x000fe200078e0214 */
[----:B------:R-:W-:Y:S06]  /*10c0*/  BRA.U UP4, `(.L_x_17) ;  /* 0x0000000104247547 */ /* 0x000fec000b800000 */
[----:B------:R-:W-:Y:S01]  /*10d0*/  ISETP.NE.AND P1, PT, R58, RZ, PT ;  /* 0x000000ff3a00720c */ /* 0x000fe20003f25270 */
[----:B------:R-:W-:Y:S01]  /*10e0*/  IMAD.MOV.U32 R0, RZ, RZ, 0x3 ;  /* 0x00000003ff007424 */ /* 0x000fe200078e00ff */
[C---:B------:R-:W-:Y:S02]  /*10f0*/  LOP3.LUT R3, R60.reuse, 0xfffffffe, RZ, 0xc0, !PT ;  /* 0xfffffffe3c037812 */ /* 0x040fe400078ec0ff */
[----:B------:R-:W-:Y:S02]  /*1100*/  ISETP.LT.U32.OR P1, PT, R60, 0x2, !P1 ;  /* 0x000000023c00780c */ /* 0x000fe40004f21470 */
[----:B------:R-:W-:Y:S02]  /*1110*/  SHF.L.U32 R0, R0, R3, RZ ;  /* 0x0000000300007219 */ /* 0x000fe400000006ff */
[----:B------:R-:W-:Y:S02]  /*1120*/  SEL R5, RZ, 0x1, !P1 ;  /* 0x00000001ff057807 */ /* 0x000fe40004800000 */
[----:B------:R-:W-:-:S05]  /*1130*/  SEL R2, RZ, 0x2, !P1 ;  /* 0x00000002ff027807 */ /* 0x000fca0004800000 */
[----:B------:R-:W-:-:S05]  /*1140*/  IMAD.IADD R2, R5, 0x1, R2 ;  /* 0x0000000105027824 */ /* 0x000fca00078e0202 */
[----:B------:R-:W-:Y:S02]  /*1150*/  PRMT R8, R2, 0x7610, R8 ;  /* 0x0000761002087816 */ /* 0x000fe40000000008 */
.L_x_17:
[----:B------:R-:W-:Y:S05]  /*1160*/  @!P0 BRA `(.L_x_18) ;  /* 0x0000000000b88947 */ /* 0x000fea0003800000 */
[----:B------:R-:W1:Y:S01]  /*1170*/  LDC.64 R4, c[0x0][0xb18] ;  /* 0x0002c600ff047b82 */ /* 0x000e620000000a00 */
[----:B------:R-:W-:-:S07]  /*1180*/  ISETP.NE.AND P0, PT, R9, 0x1, PT ;  /* 0x000000010900780c */ /* 0x000fce0003f05270 */
[----:B------:R-:W2:Y:S08]  /*1190*/  LDC R14, c[0x0][0xb0c] ;  /* 0x0002c300ff0e7b82 */ /* 0x000eb00000000800 */
[----:B------:R-:W3:Y:S08]  /*11a0*/  LDC R13, c[0x0][0x370] ;  /* 0x0000dc00ff0d7b82 */ /* 0x000ef00000000800 */
[----:B------:R-:W4:Y:S01]  /*11b0*/  LDC R16, c[0x0][0x374] ;  /* 0x0000dd00ff107b82 */ /* 0x000f220000000800 */
[----:B-1----:R-:W-:-:S07]  /*11c0*/  ISETP.NE.AND P1, PT, R4, 0x1, PT ;  /* 0x000000010400780c */ /* 0x002fce0003f25270 */
[----:B------:R-:W3:Y:S01]  /*11d0*/  LDC.64 R6, c[0x0][0xb10] ;  /* 0x0002c400ff067b82 */ /* 0x000ee20000000a00 */
[----:B--2---:R-:W-:-:S07]  /*11e0*/  ISETP.NE.AND P2, PT, R14, 0x1, PT ;  /* 0x000000010e00780c */ /* 0x004fce0003f45270 */
[----:B------:R-:W1:Y:S08]  /*11f0*/  LDC R12, c[0x0][0xb20] ;  /* 0x0002c800ff0c7b82 */ /* 0x000e700000000800 */
[----:B------:R-:W2:Y:S01]  /*1200*/  LDC.64 R2, c[0x0][0xb28] ;  /* 0x0002ca00ff027b82 */ /* 0x000ea20000000a00 */
[----:B----4-:R-:W-:-:S04]  /*1210*/  IMAD.HI.U32 R15, R16, R5, RZ ;  /* 0x00000005100f7227 */ /* 0x010fc800078e00ff */
[----:B------:R-:W-:-:S04]  /*1220*/  IMAD.HI.U32 R5, R20, R5, RZ ;  /* 0x0000000514057227 */ /* 0x000fc800078e00ff */
[----:B---3--:R-:W-:-:S04]  /*1230*/  IMAD.HI.U32 R18, R13, R6, RZ ;  /* 0x000000060d127227 */ /* 0x008fc800078e00ff */
[C---:B------:R-:W-:Y:S01]  /*1240*/  IMAD.HI.U32 R22, R11.reuse, R6, RZ ;  /* 0x000000060b167227 */ /* 0x040fe200078e00ff */
[-C--:B------:R-:W-:Y:S02]  /*1250*/  @P2 SHF.R.U32.HI R13, RZ, R7.reuse, R18 ;  /* 0x00000007ff0d2219 */ /* 0x080fe40000011612 */
[-C--:B-1----:R-:W-:Y:S02]  /*1260*/  @P1 SHF.R.U32.HI R16, RZ, R12.reuse, R15 ;  /* 0x0000000cff101219 */ /* 0x082fe4000001160f */
[----:B------:R-:W-:Y:S02]  /*1270*/  SHF.R.U32.HI R5, RZ, R12, R5 ;  /* 0x0000000cff057219 */ /* 0x000fe40000011605 */
[----:B------:R-:W-:Y:S02]  /*1280*/  SHF.R.U32.HI R22, RZ, R7, R22 ;  /* 0x00000007ff167219 */ /* 0x000fe40000011616 */
[----:B------:R-:W-:Y:S01]  /*1290*/  SEL R5, R20, R5, !P1 ;  /* 0x0000000514057207 */ /* 0x000fe20004800000 */
[----:B--2---:R-:W-:Y:S01]  /*12a0*/  IMAD.HI.U32 R18, R16, R2, RZ ;  /* 0x0000000210127227 */ /* 0x004fe200078e00ff */
[----:B------:R-:W-:-:S02]  /*12b0*/  SEL R21, R11, R22, !P2 ;  /* 0x000000160b157207 */ /* 0x000fc40005000000 */
[----:B------:R-:W-:Y:S01]  /*12c0*/  IADD3 R7, PT, PT, -R5, RZ, RZ ;  /* 0x000000ff05077210 */ /* 0x000fe20007ffe1ff */
[----:B------:R-:W-:Y:S01]  /*12d0*/  IMAD.HI.U32 R6, R13, R2, RZ ;  /* 0x000000020d067227 */ /* 0x000fe200078e00ff */
[----:B------:R-:W-:-:S03]  /*12e0*/  @P0 SHF.R.U32.HI R16, RZ, R3, R18 ;  /* 0x00000003ff100219 */ /* 0x000fc60000011612 */
[----:B------:R-:W-:Y:S01]  /*12f0*/  IMAD R7, R4, R7, R20 ;  /* 0x0000000704077224 */ /* 0x000fe200078e0214 */
[----:B------:R-:W-:Y:S01]  /*1300*/  @P0 SHF.R.U32.HI R13, RZ, R3, R6 ;  /* 0x00000003ff0d0219 */ /* 0x000fe20000011606 */
[----:B------:R-:W-:-:S04]  /*1310*/  IMAD R16, R16, R9, RZ ;  /* 0x0000000910107224 */ /* 0x000fc800078e02ff */
[----:B------:R-:W-:Y:S01]  /*1320*/  IMAD R6, R13, R9, RZ ;  /* 0x000000090d067224 */ /* 0x000fe200078e02ff */
[----:B------:R-:W-:-:S04]  /*1330*/  ISETP.GE.AND P1, PT, R5, R16, PT ;  /* 0x000000100500720c */ /* 0x000fc80003f26270 */
[----:B------:R-:W-:Y:S01]  /*1340*/  ISETP.GE.OR P1, PT, R21, R6, P1 ;  /* 0x000000061500720c */ /* 0x000fe20000f26670 */
[----:B------:R-:W-:-:S05]  /*1350*/  IMAD.HI.U32 R6, R5, R2, RZ ;  /* 0x0000000205067227 */ /* 0x000fca00078e00ff */
[----:B------:R-:W-:-:S04]  /*1360*/  SHF.R.U32.HI R6, RZ, R3, R6 ;  /* 0x00000003ff067219 */ /* 0x000fc80000011606 */
[----:B------:R-:W-:-:S03]  /*1370*/  SEL R6, R5, R6, !P0 ;  /* 0x0000000605067207 */ /* 0x000fc60004000000 */
[----:B------:R-:W-:Y:S01]  /*1380*/  @!P1 IMAD.HI.U32 R12, R21, R2, RZ ;  /* 0x00000002150c9227 */ /* 0x000fe200078e00ff */
[----:B------:R-:W-:-:S04]  /*1390*/  IADD3 R2, PT, PT, -R6, RZ, RZ ;  /* 0x000000ff06027210 */ /* 0x000fc80007ffe1ff */
[----:B------:R-:W-:Y:S01]  /*13a0*/  @!P1 SHF.R.U32.HI R12, RZ, R3, R12 ;  /* 0x00000003ff0c9219 */ /* 0x000fe2000001160c */
[----:B------:R-:W-:-:S03]  /*13b0*/  IMAD R2, R9, R2, R5 ;  /* 0x0000000209027224 */ /* 0x000fc600078e0205 */
[----:B------:R-:W-:-:S05]  /*13c0*/  @!P1 SEL R3, R21, R12, !P0 ;  /* 0x0000000c15039207 */ /* 0x000fca0004000000 */
[--C-:B------:R-:W-:Y:S02]  /*13d0*/  @!P1 IMAD.IADD R6, R6, 0x1, -R3.reuse ;  /* 0x0000000106069824 */ /* 0x100fe400078e0a03 */
[----:B------:R-:W-:Y:S01]  /*13e0*/  @!P1 IMAD R3, R2, R13, R3 ;  /* 0x0000000d02039224 */ /* 0x000fe200078e0203 */
[----:B------:R-:W-:Y:S01]  /*13f0*/  IADD3 R2, PT, PT, -R21, RZ, RZ ;  /* 0x000000ff15027210 */ /* 0x000fe20007ffe1ff */
[----:B------:R-:W-:Y:S02]  /*1400*/  @!P1 IMAD R5, R6, R9, R21 ;  /* 0x0000000906059224 */ /* 0x000fe400078e0215 */
[----:B------:R-:W-:Y:S02]  /*1410*/  @!P1 IMAD.MOV.U32 R21, RZ, RZ, R3 ;  /* 0x000000ffff159224 */ /* 0x000fe400078e0003 */
[----:B------:R-:W-:Y:S02]  /*1420*/  IMAD R2, R14, R2, R11 ;  /* 0x000000020e027224 */ /* 0x000fe400078e020b */
[----:B------:R-:W-:-:S02]  /*1430*/  IMAD R20, R5, R4, R7 ;  /* 0x0000000405147224 */ /* 0x000fc400078e0207 */
[----:B------:R-:W-:Y:S02]  /*1440*/  IMAD R21, R21, R14, R2 ;  /* 0x0000000e15157224 */ /* 0x000fe400078e0202 */
.L_x_18:
[----:B------:R-:W-:Y:S05]  /*1450*/  BRA.U UP3, `(.L_x_19) ;  /* 0x0000000103407547 */ /* 0x000fea000b800000 */
[----:B------:R-:W1:Y:S08]  /*1460*/  LDC.64 R4, c[0x0][0xb10] ;  /* 0x0002c400ff047b82 */ /* 0x000e700000000a00 */
[----:B------:R-:W2:Y:S08]  /*1470*/  LDC.64 R2, c[0x0][0xb18] ;  /* 0x0002c600ff027b82 */ /* 0x000eb00000000a00 */
[----:B------:R-:W3:Y:S08]  /*1480*/  LDC R6, c[0x0][0xb20] ;  /* 0x0002c800ff067b82 */ /* 0x000ef00000000800 */
[----:B------:R-:W4:Y:S01]  /*1490*/  LDC R12, c[0x0][0xb0c] ;  /* 0x0002c300ff0c7b82 */ /* 0x000f220000000800 */
[----:B-1----:R-:W-:-:S05]  /*14a0*/  IMAD.HI.U32 R4, R21, R4, RZ ;  /* 0x0000000415047227 */ /* 0x002fca00078e00ff */
[----:B------:R-:W-:Y:S01]  /*14b0*/  SHF.R.U32.HI R4, RZ, R5, R4 ;  /* 0x00000005ff047219 */ /* 0x000fe20000011604 */
[----:B--2---:R-:W-:Y:S01]  /*14c0*/  IMAD.HI.U32 R3, R20, R3, RZ ;  /* 0x0000000314037227 */ /* 0x004fe200078e00ff */
[----:B------:R-:W-:-:S04]  /*14d0*/  ISETP.NE.AND P0, PT, R2, 0x1, PT ;  /* 0x000000010200780c */ /* 0x000fc80003f05270 */
[----:B---3--:R-:W-:-:S04]  /*14e0*/  SHF.R.U32.HI R3, RZ, R6, R3 ;  /* 0x00000006ff037219 */ /* 0x008fc80000011603 */
[----:B------:R-:W-:Y:S02]  /*14f0*/  SEL R3, R20, R3, !P0 ;  /* 0x0000000314037207 */ /* 0x000fe40004000000 */
[----:B----4-:R-:W-:-:S04]  /*1500*/  ISETP.NE.AND P1, PT, R12, 0x1, PT ;  /* 0x000000010c00780c */ /* 0x010fc80003f25270 */
[----:B------:R-:W-:-:S05]  /*1510*/  SEL R6, R21, R4, !P1 ;  /* 0x0000000415067207 */ /* 0x000fca0004800000 */
[----:B------:R-:W-:Y:S02]  /*1520*/  IMAD.IADD R4, R3, 0x1, -R6 ;  /* 0x0000000103047824 */ /* 0x000fe400078e0a06 */
[----:B------:R-:W-:Y:S02]  /*1530*/  IMAD.IADD R3, R6, 0x1, -R3 ;  /* 0x0000000106037824 */ /* 0x000fe400078e0a03 */
[----:B------:R-:W-:Y:S02]  /*1540*/  IMAD R21, R4, R12, R21 ;  /* 0x0000000c04157224 */ /* 0x000fe400078e0215 */
[----:B------:R-:W-:Y:S02]  /*1550*/  IMAD R20, R3, R2, R20 ;  /* 0x0000000203147224 */ /* 0x000fe400078e0214 */
.L_x_19:
[----:B------:R-:W-:Y:S05]  /*1560*/  BRA.U !UP1, `(.L_x_20) ;  /* 0x00000001090c7547 */ /* 0x000fea000b800000 */
[----:B------:R-:W-:Y:S01]  /*1570*/  UCGABAR_WAIT ;  /* 0x0000000000007dc7 */ /* 0x000fe20008000000 */
[----:B------:R-:W-:Y:S01]  /*1580*/  CCTL.IVALL ;  /* 0x00000000ff00798f */ /* 0x000fe20002000000 */
[----:B------:R-:W-:Y:S05]  /*1590*/  BRA `(.L_x_21) ;  /* 0x0000000000047947 */ /* 0x000fea0003800000 */
.L_x_20:
[----:B------:R-:W-:Y:S06]  /*15a0*/  BAR.SYNC.DEFER_BLOCKING 0x0 ;  /* 0x0000000000007b1d */ /* 0x000fec0000010000 */
.L_x_21:
[----:B------:R-:W-:Y:S05]  /*15b0*/  BRA.U UP2, `(.L_x_22) ;  /* 0x0000001502487547 */ /* 0x000fea000b800000 */
[----:B------:R-:W1:Y:S01]  /*15c0*/  LDCU UR4, c[0x0][0x38c] ;  /* 0x00007180ff0477ac */ /* 0x000e620008000800 */
[----:B------:R-:W2:Y:S01]  /*15d0*/  LDC R9, c[0x0][0x370] ;  /* 0x0000dc00ff097b82 */ /* 0x000ea20000000800 */
[----:B------:R-:W-:Y:S01]  /*15e0*/  IMAD.SHL.U32 R16, R11, 0x40, RZ ;  /* 0x000000400b107824 */ /* 0x000fe200078e00ff */
[----:B------:R-:W-:Y:S01]  /*15f0*/  PLOP3.LUT P1, PT, PT, PT, UP5, 0x80, 0x8 ;  /* 0x000000000008781c */ /* 0x000fe20003f2f058 */
[----:B------:R-:W-:Y:S01]  /*1600*/  HFMA2 R12, -RZ, RZ, 0, 0 ;  /* 0x00000000ff0c7431 */ /* 0x000fe200000001ff */
[----:B------:R-:W-:Y:S01]  /*1610*/  UISETP.NE.AND UP1, UPT, UR10, URZ, UPT ;  /* 0x000000ff0a00728c */ /* 0x000fe2000bf25270 */
[----:B------:R-:W-:Y:S01]  /*1620*/  ISETP.NE.AND P4, PT, R10, RZ, P5 ;  /* 0x000000ff0a00720c */ /* 0x000fe20002f85270 */
[----:B------:R-:W-:Y:S01]  /*1630*/  IMAD.MOV.U32 R15, RZ, RZ, 0x1 ;  /* 0x00000001ff0f7424 */ /* 0x000fe200078e00ff */
[----:B------:R-:W-:Y:S01]  /*1640*/  PLOP3.LUT P1, PT, P1, PT, PT, 0x8, 0x80 ;  /* 0x000000000080781c */ /* 0x000fe20000f2e170 */
[----:B------:R-:W3:Y:S01]  /*1650*/  LDC R0, c[0x0][0x374] ;  /* 0x0000dd00ff007b82 */ /* 0x000ee20000000800 */
[----:B------:R-:W-:Y:S01]  /*1660*/  IMAD.MOV.U32 R14, RZ, RZ, RZ ;  /* 0x000000ffff0e7224 */ /* 0x000fe200078e00ff */
[----:B------:R-:W-:Y:S01]  /*1670*/  MOV R8, 0x1 ;  /* 0x0000000100087802 */ /* 0x000fe20000000f00 */
[----:B------:R-:W-:Y:S01]  /*1680*/  IMAD.MOV.U32 R10, RZ, RZ, RZ ;  /* 0x000000ffff0a7224 */ /* 0x000fe200078e00ff */
[----:B------:R-:W-:Y:S01]  /*1690*/  LOP3.LUT R16, R16, 0x40, RZ, 0xc0, !PT ;  /* 0x0000004010107812 */ /* 0x000fe200078ec0ff */
[----:B------:R-:W4:Y:S01]  /*16a0*/  LDCU.64 UR14, c[0x0][0x348] ;  /* 0x00006900ff0e77ac */ /* 0x000f220008000a00 */
[----:B-1----:R-:W-:-:S02]  /*16b0*/  UIADD3 UR5, UPT, UPT, UR4, 0x7f, URZ ;  /* 0x0000007f04057890 */ /* 0x002fc4000fffe0ff */
[----:B------:R-:W-:Y:S02]  /*16c0*/  USEL UR22, UR6, 0x2, UP1 ;  /* 0x0000000206167887 */ /* 0x000fe40008800000 */
[----:B------:R-:W-:Y:S01]  /*16d0*/  USHF.R.S32.HI UR7, URZ, 0x1f, UR5 ;  /* 0x0000001fff077899 */ /* 0x000fe20008011405 */
[----:B------:R-:W-:-:S03]  /*16e0*/  UMOV UR23, URZ ;  /* 0x000000ff00177c82 */ /* 0x000fc60008000000 */
[----:B------:R-:W-:Y:S02]  /*16f0*/  ULEA.HI UR7, UR7, UR5, URZ, 0x7 ;  /* 0x0000000507077291 */ /* 0x000fe4000f8f38ff */
[----:B------:R-:W-:Y:S02]  /*1700*/  UIADD3 UR5, UPT, UPT, UR4, -0x1, URZ ;  /* 0xffffffff04057890 */ /* 0x000fe4000fffe0ff */
[----:B------:R-:W-:Y:S02]  /*1710*/  USHF.R.S32.HI UR7, URZ, 0x7, UR7 ;  /* 0x00000007ff077899 */ /* 0x000fe40008011407 */
[----:B------:R-:W-:Y:S02]  /*1720*/  UISETP.GE.U32.AND UP2, UPT, UR5, -0xff, UPT ;  /* 0xffffff010500788c */ /* 0x000fe4000bf46070 */
[----:B------:R-:W-:Y:S02]  /*1730*/  UISETP.LT.U32.AND UP0, UPT, UR7, 0x6, UPT ;  /* 0x000000060700788c */ /* 0x000fe4000bf01070 */
[----:B------:R-:W-:-:S02]  /*1740*/  UIADD3 UR4, UPT, UPT, UR4, 0xfe, URZ ;  /* 0x000000fe04047890 */ /* 0x000fc4000fffe0ff */
[----:B------:R-:W-:-:S04]  /*1750*/  USEL UR5, UR7, 0x6, UP0 ;  /* 0x0000000607057887 */ /* 0x000fc80008000000 */
[----:B------:R-:W-:Y:S02]  /*1760*/  UIADD3 UR21, UPT, UPT, UR5, -0x1, URZ ;  /* 0xffffffff05157890 */ /* 0x000fe4000fffe0ff */
[----:B------:R-:W-:Y:S02]  /*1770*/  @UP2 UIADD3 UR21, UPT, UPT, UR5, URZ, URZ ;  /* 0x000000ff05152290 */ /* 0x000fe4000fffe0ff */
[----:B------:R-:W-:Y:S02]  /*1780*/  UIADD3 UR29, UPT, UPT, UR7, -UR5, URZ ;  /* 0x80000005071d7290 */ /* 0x000fe4000fffe0ff */
[----:B------:R-:W-:Y:S02]  /*1790*/  UIADD3 UR13, UPT, UPT, UR21, 0x1, URZ ;  /* 0x00000001150d7890 */ /* 0x000fe4000fffe0ff */
[----:B--2-4-:R-:W-:-:S12]  /*17a0*/  UIADD3 UR21, UPT, UPT, -UR21, URZ, URZ ;  /* 0x000000ff15157290 */ /* 0x014fd8000fffe1ff */
.L_x_42:
[----:B------:R-:W-:Y:S01]  /*17b0*/  UISETP.NE.AND UP0, UPT, UR37, URZ, UPT ;  /* 0x000000ff2500728c */ /* 0x000fe2000bf05270 */
[----:B------:R-:W1:Y:S08]  /*17c0*/  S2UR UR37, SR_CgaCtaId ;  /* 0x00000000002579c3 */ /* 0x000e700000008800 */
[----:B------:R-:W-:Y:S05]  /*17d0*/  BRA.U UP0, `(.L_x_23) ;  /* 0x0000000100347547 */ /* 0x000fea000b800000 */
[----:B------:R-:W2:Y:S01]  /*17e0*/  S2R R2, SR_CgaCtaId ;  /* 0x0000000000027919 */ /* 0x000ea20000008800 */
[----:B------:R-:W-:-:S04]  /*17f0*/  MOV R3, 0x400 ;  /* 0x0000040000037802 */ /* 0x000fc80000000f00 */
[----:B--2---:R-:W-:Y:S02]  /*1800*/  LEA R3, R2, R3, 0x18 ;  /* 0x0000000302037211 */ /* 0x004fe400078ec0ff */
[----:B------:R-:W-:-:S03]  /*1810*/  SHF.L.U32 R2, R8, 0x1f, RZ ;  /* 0x0000001f08027819 */ /* 0x000fc600000006ff */
[----:B------:R-:W-:-:S04]  /*1820*/  IMAD R3, R10, 0x8, R3 ;  /* 0x000000080a037824 */ /* 0x000fc800078e0203 */
[----:B------:R-:W2:Y:S02]  /*1830*/  SYNCS.PHASECHK.TRANS64.TRYWAIT P0, [R3+URZ+0x120], R2 ;  /* 0x00012002030075a7 */ /* 0x000ea400080011ff */
[----:B--2---:R-:W-:Y:S05]  /*1840*/  @!P0 BRA `(.L_x_24) ;  /* 0x0000007400108947 */ /* 0x004fea0003800000 */
.L_x_151:
[----:B------:R-:W-:Y:S01]  /*1850*/  VIADD R10, R10, 0x1 ;  /* 0x000000010a0a7836 */ /* 0x000fe20000000000 */
[----:B------:R2:W-:Y:S04]  /*1860*/  SYNCS.ARRIVE.TRANS64.A1T0 RZ, [R3+URZ+0x110], RZ ;  /* 0x000110ff03ff79a7 */ /* 0x0005e800081000ff */
[----:B------:R-:W-:-:S04]  /*1870*/  ISETP.NE.AND P0, PT, R10, 0x2, PT ;  /* 0x000000020a00780c */ /* 0x000fc80003f05270 */
[----:B------:R-:W-:Y:S02]  /*1880*/  SEL R10, R10, RZ, P0 ;  /* 0x000000ff0a0a7207 */ /* 0x000fe40000000000 */
[----:B--2---:R-:W-:-:S04]  /*1890*/  SEL R3, RZ, 0x1, P0 ;  /* 0x00000001ff037807 */ /* 0x004fc80000000000 */
[----:B------:R-:W-:-:S07]  /*18a0*/  LOP3.LUT R8, R8, R3, RZ, 0x3c, !PT ;  /* 0x0000000308087212 */ /* 0x000fce00078e3cff */
.L_x_23:
[----:B------:R-:W-:Y:S01]  /*18b0*/  UMOV UR6, 0x400 ;  /* 0x0000040000067882 */ /* 0x000fe20000000000 */
[----:B------:R-:W-:Y:S01]  /*18c0*/  LEA.HI R3, R21, R21, RZ, 0x1 ;  /* 0x0000001515037211 */ /* 0x000fe200078f08ff */
[----:B-1----:R-:W-:Y:S01]  /*18d0*/  ULEA UR6, UR37, UR6, 0x18 ;  /* 0x0000000625067291 */ /* 0x002fe2000f8ec0ff */
[----:B------:R-:W-:Y:S01]  /*18e0*/  SHF.L.U32 R2, R15, 0x1f, RZ ;  /* 0x0000001f0f027819 */ /* 0x000fe200000006ff */
[----:B------:R-:W-:Y:S01]  /*18f0*/  UISETP.GE.U32.AND UP0, UPT, UR4, 0xff, UPT ;  /* 0x000000ff0400788c */ /* 0x000fe2000bf06070 */
[C---:B------:R-:W-:Y:S01]  /*1900*/  R2UR UR9, R16.reuse ;  /* 0x00000000100972ca */ /* 0x040fe200000e0000 */
[----:B------:R-:W-:Y:S01]  /*1910*/  ULEA UR8, UR23, UR6, 0x3 ;  /* 0x0000000617087291 */ /* 0x000fe2000f8e18ff */
[----:B------:R-:W-:Y:S01]  /*1920*/  IMAD.SHL.U32 R3, R3, 0x40, RZ ;  /* 0x0000004003037824 */ /* 0x000fe200078e00ff */
[----:B------:R-:W-:Y:S01]  /*1930*/  R2UR UR19, R16 ;  /* 0x00000000101372ca */ /* 0x000fe200000e0000 */
[----:B------:R-:W-:-:S03]  /*1940*/  UMOV UR30, URZ ;  /* 0x000000ff001e7c82 */ /* 0x000fc60008000000 */
[----:B------:R-:W-:-:S03]  /*1950*/  R2UR UR35, R3 ;  /* 0x00000000032372ca */ /* 0x000fc600000e0000 */
[----:B------:R1:W2:Y:S01]  /*1960*/  SYNCS.PHASECHK.TRANS64.TRYWAIT P0, [UR8+0x30], R2 ;  /* 0x00003002ff0075a7 */ /* 0x0002a20008001108 */
[----:B------:R-:W-:-:S09]  /*1970*/  R2UR UR8, R20 ;  /* 0x00000000140872ca */ /* 0x000fd200000e0000 */
[----:B------:R-:W-:-:S04]  /*1980*/  ULOP3.LUT UR35, UR9, 0xffffff80, UR35, 0xf8, !UPT ;  /* 0xffffff8009237892 */ /* 0x000fc8000f8ef823 */
[----:B------:R-:W-:Y:S01]  /*1990*/  ULEA UR19, UR8, UR19, 0x7 ;  /* 0x0000001308137291 */ /* 0x000fe2000f8e38ff */
[----:B------:R-:W-:Y:S11]  /*19a0*/  BRA.U !UP0, `(.L_x_25) ;  /* 0x0000000108ec7547 */ /* 0x000ff6000b800000 */
[----:B------:R-:W-:Y:S01]  /*19b0*/  UMOV UR31, UR21 ;  /* 0x00000015001f7c82 */ /* 0x000fe20008000000 */
[----:B------:R-:W-:Y:S01]  /*19c0*/  UMOV UR44, UR23 ;  /* 0x00000017002c7c82 */ /* 0x000fe20008000000 */
[----:B------:R-:W-:-:S05]  /*19d0*/  UMOV UR26, 0x40 ;  /* 0x00000040001a7882 */ /* 0x000fca0000000000 */
.L_x_31:
[----:B------:R-:W-:Y:S01]  /*19e0*/  ULEA UR33, UR44, UR6, 0x3 ;  /* 0x000000062c217291 */ /* 0x000fe2000f8e18ff */
[----:B------:R-:W-:Y:S01]  /*19f0*/  @P5 MOV R3, 0x10000 ;  /* 0x0001000000035802 */ /* 0x000fe20000000f00 */
[----:B-12---:R-:W-:Y:S10]  /*1a00*/  @P0 BRA `(.L_x_26) ;  /* 0x00000000000c0947 */ /* 0x006ff40003800000 */
[----:B------:R-:W-:-:S04]  /*1a10*/  SHF.L.U32 R5, R15, 0x1f, RZ ;  /* 0x0000001f0f057819 */ /* 0x000fc800000006ff */
[----:B------:R-:W2:Y:S02]  /*1a20*/  SYNCS.PHASECHK.TRANS64.TRYWAIT P0, [UR33+0x30], R5 ;  /* 0x00003005ff0075a7 */ /* 0x000ea40008001121 */
[----:B--2---:R-:W-:Y:S05]  /*1a30*/  @!P0 BRA `(.L_x_27) ;  /* 0x0000007000a88947 */ /* 0x004fea0003800000 */
.L_x_26:
[----:B------:R2:W-:Y:S01]  /*1a40*/  @P5 SYNCS.ARRIVE.TRANS64 RZ, [UR33], R3 ;  /* 0x00000003ffff59a7 */ /* 0x0005e20008000021 */
[----:B------:R-:W-:Y:S02]  /*1a50*/  ULOP3.LUT UR8, UR22, 0x2, URZ, 0xfc, !UPT ;  /* 0x0000000216087892 */ /* 0x000fe4000f8efcff */
[----:B------:R-:W-:Y:S02]  /*1a60*/  UIADD3 UR31, UPT, UPT, UR31, 0x1, URZ ;  /* 0x000000011f1f7890 */ /* 0x000fe4000fffe0ff */
[----:B------:R-:W-:Y:S02]  /*1a70*/  UISETP.NE.AND UP0, UPT, UR8, 0x2, UPT ;  /* 0x000000020800788c */ /* 0x000fe4000bf05270 */
[----:B------:R-:W-:-:S07]  /*1a80*/  UISETP.NE.AND UP2, UPT, UR31, 0x1, UPT ;  /* 0x000000011f00788c */ /* 0x000fce000bf45270 */
[----:B------:R-:W-:Y:S05]  /*1a90*/  BRA.U UP0, `(.L_x_28) ;  /* 0x0000000100047547 */ /* 0x000fea000b800000 */
[----:B------:R-:W-:Y:S05]  /*1aa0*/  BPT.TRAP 0x1 ;  /* 0x000000040000795c */ /* 0x000fea0000300000 */
.L_x_28:
[----:B------:R-:W-:Y:S04]  /*1ab0*/  BSSY.RECONVERGENT B0, `(.L_x_29) ;  /* 0x0000003000007945 */ /* 0x000fe80003800200 */
[----:B------:R-:W-:Y:S05]  /*1ac0*/  @!P4 BRA `(.L_x_30) ;  /* 0x000000000004c947 */ /* 0x000fea0003800000 */
[----:B------:R-:W-:Y:S05]  /*1ad0*/  BPT.TRAP 0x1 ;  /* 0x000000040000795c */ /* 0x000fea0000300000 */
.L_x_30:
[----:B------:R-:W-:Y:S05]  /*1ae0*/  BSYNC.RECONVERGENT B0 ;  /* 0x0000000000007941 */ /* 0x000fea0003800200 */
.L_x_29:
[----:B------:R-:W-:Y:S02]  /*1af0*/  UIADD3 UR23, UPT, UPT, UR44, 0x1, URZ ;  /* 0x000000012c177890 */ /* 0x000fe4000fffe0ff */
[----:B------:R-:W-:Y:S02]  /*1b00*/  UIADD3 UR42, UP1, UPT, UR14, 0x80, URZ ;  /* 0x000000800e2a7890 */ /* 0x000fe4000ff3e0ff */
[----:B------:R-:W-:Y:S02]  /*1b10*/  UISETP.NE.AND UP0, UPT, UR23, 0x6, UPT ;  /* 0x000000061700788c */ /* 0x000fe4000bf05270 */
[----:B------:R-:W-:Y:S02]  /*1b20*/  UIADD3 UR34, UPT, UPT, UR26, -0x40, URZ ;  /* 0xffffffc01a227890 */ /* 0x000fe4000fffe0ff */
[----:B------:R-:W-:Y:S02]  /*1b30*/  USEL UR9, URZ, 0x1, UP0 ;  /* 0x00000001ff097887 */ /* 0x000fe40008000000 */
[----:B------:R-:W-:-:S02]  /*1b40*/  USEL UR23, UR23, URZ, UP0 ;  /* 0x000000ff17177287 */ /* 0x000fc40008000000 */
[----:B------:R-:W-:Y:S02]  /*1b50*/  UIADD3 UR40, UP0, UPT, UR14, 0x180, URZ ;  /* 0x000001800e287890 */ /* 0x000fe4000ff1e0ff */
[----:B------:R-:W-:Y:S01]  /*1b60*/  ULEA UR8, UR23, UR6, 0x3 ;  /* 0x0000000617087291 */ /* 0x000fe2000f8e18ff */
[----:B------:R-:W-:Y:S01]  /*1b70*/  LOP3.LUT R15, R15, UR9, RZ, 0x3c, !PT ;  /* 0x000000090f0f7c12 */ /* 0x000fe2000f8e3cff */
[----:B------:R-:W-:Y:S02]  /*1b80*/  ULOP3.LUT UR33, UR33, 0xfefffff8, URZ, 0xc0, !UPT ;  /* 0xfefffff821217892 */ /* 0x000fe4000f8ec0ff */
[----:B------:R-:W-:Y:S01]  /*1b90*/  UIADD3.X UR43, UPT, UPT, URZ, UR15, URZ, UP1, !UPT ;  /* 0x0000000fff2b7290 */ /* 0x000fe20008ffe4ff */
[----:B-1----:R-:W-:Y:S01]  /*1ba0*/  SHF.L.U32 R2, R15, 0x1f, RZ ;  /* 0x0000001f0f027819 */ /* 0x002fe200000006ff */
[----:B------:R-:W-:Y:S01]  /*1bb0*/  UIADD3.X UR41, UPT, UPT, URZ, UR15, URZ, UP0, !UPT ;  /* 0x0000000fff297290 */ /* 0x000fe200087fe4ff */
[----:B------:R-:W-:Y:S02]  /*1bc0*/  UMOV UR38, 0x0 ;  /* 0x0000000000267882 */ /* 0x000fe40000000000 */
[----:B------:R4:W1:Y:S01]  /*1bd0*/  SYNCS.PHASECHK.TRANS64.TRYWAIT P0, [UR8+0x30], R2 ;  /* 0x00003002ff0075a7 */ /* 0x0008620008001108 */
[----:B------:R-:W-:Y:S01]  /*1be0*/  ULEA UR8, UR44, UR6, 0xe ;  /* 0x000000062c087291 */ /* 0x000fe2000f8e70ff */
[----:B------:R-:W-:Y:S01]  /*1bf0*/  UMOV UR39, 0x10000000 ;  /* 0x1000000000277882 */ /* 0x000fe20000000000 */
[----:B------:R-:W-:-:S02]  /*1c00*/  UMOV UR27, UR35 ;  /* 0x00000023001b7c82 */ /* 0x000fc40008000000 */
[----:B------:R-:W-:Y:S02]  /*1c10*/  UIADD3 UR32, UPT, UPT, UR8, 0x4300, URZ ;  /* 0x0000430008207890 */ /* 0x000fe4000fffe0ff */
[----:B------:R-:W-:Y:S02]  /*1c20*/  UIADD3 UR24, UPT, UPT, UR8, 0x6300, URZ ;  /* 0x0000630008187890 */ /* 0x000fe4000fffe0ff */
[----:B------:R-:W-:Y:S02]  /*1c30*/  UIADD3 UR16, UPT, UPT, UR8, 0x1c300, URZ ;  /* 0x0001c30008107890 */ /* 0x000fe4000fffe0ff */
[----:B------:R-:W-:Y:S01]  /*1c40*/  UIADD3 UR8, UPT, UPT, UR8, 0x1e300, URZ ;  /* 0x0001e30008087890 */ /* 0x000fe2000fffe0ff */
[----:B------:R-:W-:Y:S01]  /*1c50*/  UMOV UR28, UR36 ;  /* 0x00000024001c7c82 */ /* 0x000fe20008000000 */
[----:B------:R-:W-:Y:S01]  /*1c60*/  UMOV UR25, UR33 ;  /* 0x0000002100197c82 */ /* 0x000fe20008000000 */
[----:B------:R-:W-:Y:S01]  /*1c70*/  UMOV UR20, UR36 ;  /* 0x0000002400147c82 */ /* 0x000fe20008000000 */
[----:B------:R-:W-:Y:S01]  /*1c80*/  UMOV UR17, UR33 ;  /* 0x0000002100117c82 */ /* 0x000fe20008000000 */
[----:B------:R-:W-:Y:S01]  /*1c90*/  UMOV UR18, UR34 ;  /* 0x0000002200127c82 */ /* 0x000fe20008000000 */
[----:B------:R-:W-:Y:S01]  /*1ca0*/  UTMALDG.3D.2CTA [UR32], [UR42], desc[UR38] ;  /* 0x000026202a0075b4 */ /* 0x000fe20008211000 */
[----:B------:R-:W-:Y:S01]  /*1cb0*/  UMOV UR10, UR26 ;  /* 0x0000001a000a7c82 */ /* 0x000fe20008000000 */
[----:B------:R-:W-:Y:S01]  /*1cc0*/  UMOV UR11, UR19 ;  /* 0x00000013000b7c82 */ /* 0x000fe20008000000 */
[----:B------:R-:W-:Y:S01]  /*1cd0*/  UMOV UR12, UR36 ;  /* 0x00000024000c7c82 */ /* 0x000fe20008000000 */
[----:B------:R-:W-:Y:S01]  /*1ce0*/  UMOV UR9, UR33 ;  /* 0x0000002100097c82 */ /* 0x000fe20008000000 */
[----:B------:R-:W-:Y:S01]  /*1cf0*/  UMOV UR30, UR13 ;  /* 0x0000000d001e7c82 */ /* 0x000fe20008000000 */
[----:B------:R-:W-:Y:S01]  /*1d00*/  UMOV UR44, UR23 ;  /* 0x00000017002c7c82 */ /* 0x000fe20008000000 */
[----:B------:R2:W-:Y:S01]  /*1d10*/  UTMALDG.3D.2CTA [UR24], [UR42], desc[UR38] ;  /* 0x000026182a0075b4 */ /* 0x0005e20008211000 */
[----:B------:R4:W-:Y:S01]  /*1d20*/  UTMALDG.3D.2CTA [UR16], [UR40], desc[UR38] ;  /* 0x00002610280075b4 */ /* 0x0009e20008211000 */
[----:B------:R4:W-:Y:S01]  /*1d30*/  UTMALDG.3D.2CTA [UR8], [UR40], desc[UR38] ;  /* 0x00002608280075b4 */ /* 0x0009e20008211000 */
[----:B--2---:R-:W-:Y:S01]  /*1d40*/  UIADD3 UR26, UPT, UPT, UR26, 0x80, URZ ;  /* 0x000000801a1a7890 */ /* 0x004fe2000fffe0ff */
[----:B----4-:R-:W-:Y:S11]  /*1d50*/  BRA.U UP2, `(.L_x_31) ;  /* 0xfffffffd02207547 */ /* 0x010ff6000b83ffff */
.L_x_25:
[----:B------:R-:W-:Y:S01]  /*1d60*/  ULEA UR8, UR23, UR6, 0x3 ;  /* 0x0000000617087291 */ /* 0x000fe2000f8e18ff */
[----:B-1----:R-:W-:Y:S01]  /*1d70*/  SHF.L.U32 R2, R15, 0x1f, RZ ;  /* 0x0000001f0f027819 */ /* 0x002fe200000006ff */
[----:B------:R-:W-:Y:S01]  /*1d80*/  @!P1 SYNCS.ARRIVE.TRANS64.A1T0 RZ, [UR6+0xa8], RZ ;  /* 0x0000a8ffffff99a7 */ /* 0x000fe20008100006 */
[----:B------:R-:W-:-:S06]  /*1d90*/  UISETP.GT.AND UP0, UPT, UR7, UR5, UPT ;  /* 0x000000050700728c */ /* 0x000fcc000bf04270 */
[----:B--2---:R1:W2:Y:S03]  /*1da0*/  SYNCS.PHASECHK.TRANS64.TRYWAIT P0, [UR8+0x30], R2 ;  /* 0x00003002ff0075a7 */ /* 0x0042a60008001108 */
[----:B------:R-:W-:Y:S05]  /*1db0*/  BRA.U !UP0, `(.L_x_32) ;  /* 0x0000000108e47547 */ /* 0x000fea000b800000 */
[----:B------:R-:W-:Y:S01]  /*1dc0*/  UIADD3 UR31, UPT, UPT, UR29, UR30, URZ ;  /* 0x0000001e1d1f7290 */ /* 0x000fe2000fffe0ff */
[----:B------:R-:W-:-:S11]  /*1dd0*/  UMOV UR44, UR23 ;  /* 0x00000017002c7c82 */ /* 0x000fd60008000000 */
.L_x_38:
[----:B------:R-:W-:Y:S01]  /*1de0*/  ULEA UR33, UR44, UR6, 0x3 ;  /* 0x000000062c217291 */ /* 0x000fe2000f8e18ff */
[----:B--2---:R-:W-:Y:S01]  /*1df0*/  @P5 MOV R3, 0x10000 ;  /* 0x0001000000035802 */ /* 0x004fe20000000f00 */
[----:B-12---:R-:W-:Y:S10]  /*1e00*/  @P0 BRA `(.L_x_33) ;  /* 0x00000000000c0947 */ /* 0x006ff40003800000 */
[----:B------:R-:W-:-:S04]  /*1e10*/  SHF.L.U32 R5, R15, 0x1f, RZ ;  /* 0x0000001f0f057819 */ /* 0x000fc800000006ff */
[----:B------:R-:W2:Y:S02]  /*1e20*/  SYNCS.PHASECHK.TRANS64.TRYWAIT P0, [UR33+0x30], R5 ;  /* 0x00003005ff0075a7 */ /* 0x000ea40008001121 */
[----:B--2---:R-:W-:Y:S05]  /*1e30*/  @!P0 BRA `(.L_x_34) ;  /* 0x0000006c00c08947 */ /* 0x004fea0003800000 */
.L_x_33:
[----:B------:R2:W-:Y:S01]  /*1e40*/  @P5 SYNCS.ARRIVE.TRANS64 RZ, [UR33], R3 ;  /* 0x00000003ffff59a7 */ /* 0x0005e20008000021 */
[----:B------:R-:W-:-:S04]  /*1e50*/  ULOP3.LUT UR8, UR22, 0x2, URZ, 0xfc, !UPT ;  /* 0x0000000216087892 */ /* 0x000fc8000f8efcff */
[----:B------:R-:W-:-:S09]  /*1e60*/  UISETP.NE.AND UP0, UPT, UR8, 0x2, UPT ;  /* 0x000000020800788c */ /* 0x000fd2000bf05270 */
[----:B------:R-:W-:Y:S05]  /*1e70*/  BRA.U UP0, `(.L_x_35) ;  /* 0x0000000100047547 */ /* 0x000fea000b800000 */
[----:B------:R-:W-:Y:S05]  /*1e80*/  BPT.TRAP 0x1 ;  /* 0x000000040000795c */ /* 0x000fea0000300000 */
.L_x_35:
[----:B------:R-:W-:Y:S04]  /*1e90*/  BSSY.RECONVERGENT B0, `(.L_x_36) ;  /* 0x0000003000007945 */ /* 0x000fe80003800200 */
[----:B------:R-:W-:Y:S05]  /*1ea0*/  @!P4 BRA `(.L_x_37) ;  /* 0x000000000004c947 */ /* 0x000fea0003800000 */
[----:B------:R-:W-:Y:S05]  /*1eb0*/  BPT.TRAP 0x1 ;  /* 0x000000040000795c */ /* 0x000fea0000300000 */
.L_x_37:
[----:B------:R-:W-:Y:S05]  /*1ec0*/  BSYNC.RECONVERGENT B0 ;  /* 0x0000000000007941 */ /* 0x000fea0003800200 */
.L_x_36:
[----:B------:R-:W-:Y:S02]  /*1ed0*/  UIADD3 UR23, UPT, UPT, UR44, 0x1, URZ ;  /* 0x000000012c177890 */ /* 0x000fe4000fffe0ff */
[----:B------:R-:W-:Y:S02]  /*1ee0*/  UIADD3 UR42, UP1, UPT, UR14, 0x80, URZ ;  /* 0x000000800e2a7890 */ /* 0x000fe4000ff3e0ff */
[----:B------:R-:W-:Y:S02]  /*1ef0*/  UISETP.NE.AND UP0, UPT, UR23, 0x6, UPT ;  /* 0x000000061700788c */ /* 0x000fe4000bf05270 */
[----:B------:R-:W-:Y:S02]  /*1f00*/  USHF.L.U32 UR34, UR30, 0x7, URZ ;  /* 0x000000071e227899 */ /* 0x000fe400080006ff */
        /* <DEDUP_REMOVED lines=8> */
[----:B------:R-:W-:Y:S02]  /*1f90*/  UIADD3 UR26, UPT, UPT, UR34, 0x40, URZ ;  /* 0x00000040221a7890 */ /* 0x000fe4000fffe0ff */
[----:B------:R-:W-:Y:S01]  /*1fa0*/  UIADD3.X UR41, UPT, UPT, URZ, UR15, URZ, UP0, !UPT ;  /* 0x0000000fff297290 */ /* 0x000fe200087fe4ff */
[----:B------:R4:W1:Y:S01]  /*1fb0*/  SYNCS.PHASECHK.TRANS64.TRYWAIT P0, [UR8+0x30], R2 ;  /* 0x00003002ff0075a7 */ /* 0x0008620008001108 */
[----:B------:R-:W-:Y:S01]  /*1fc0*/  ULEA UR8, UR44, UR6, 0xe ;  /* 0x000000062c087291 */ /* 0x000fe2000f8e70ff */
[----:B------:R-:W-:Y:S01]  /*1fd0*/  UMOV UR38, 0x0 ;  /* 0x0000000000267882 */ /* 0x000fe20000000000 */
[----:B------:R-:W-:-:S02]  /*1fe0*/  UMOV UR39, 0x10000000 ;  /* 0x1000000000277882 */ /* 0x000fc40000000000 */
        /* <DEDUP_REMOVED lines=9> */
[----:B------:R-:W-:Y:S01]  /*2080*/  UMOV UR18, UR34 ;  /* 0x0000002200127c82 */ /* 0x000fe20008000000 */
[----:B------:R4:W-:Y:S01]  /*2090*/  UTMALDG.3D.2CTA [UR32], [UR42], desc[UR38] ;  /* 0x000026202a0075b4 */ /* 0x0009e20008211000 */
[----:B------:R-:W-:Y:S01]  /*20a0*/  UMOV UR11, UR19 ;  /* 0x00000013000b7c82 */ /* 0x000fe20008000000 */
[----:B------:R-:W-:Y:S01]  /*20b0*/  UMOV UR12, UR36 ;  /* 0x00000024000c7c82 */ /* 0x000fe20008000000 */
[----:B------:R-:W-:Y:S01]  /*20c0*/  UMOV UR9, UR33 ;  /* 0x0000002100097c82 */ /* 0x000fe20008000000 */
[----:B------:R-:W-:Y:S01]  /*20d0*/  UMOV UR10, UR26 ;  /* 0x0000001a000a7c82 */ /* 0x000fe20008000000 */
[----:B------:R-:W-:Y:S01]  /*20e0*/  UIADD3 UR30, UPT, UPT, UR30, 0x1, URZ ;  /* 0x000000011e1e7890 */ /* 0x000fe2000fffe0ff */
[----:B------:R-:W-:Y:S01]  /*20f0*/  UMOV UR44, UR23 ;  /* 0x00000017002c7c82 */ /* 0x000fe20008000000 */
[----:B------:R4:W-:Y:S02]  /*2100*/  UTMALDG.3D.2CTA [UR24], [UR42], desc[UR38] ;  /* 0x000026182a0075b4 */ /* 0x0009e40008211000 */
[----:B------:R-:W-:Y:S01]  /*2110*/  UISETP.NE.AND UP0, UPT, UR30, UR31, UPT ;  /* 0x0000001f1e00728c */ /* 0x000fe2000bf05270 */
[----:B------:R4:W-:Y:S01]  /*2120*/  UTMALDG.3D.2CTA [UR16], [UR40], desc[UR38] ;  /* 0x00002610280075b4 */ /* 0x0009e20008211000 */
[----:B------:R4:W-:Y:S07]  /*2130*/  UTMALDG.3D.2CTA [UR8], [UR40], desc[UR38] ;  /* 0x00002608280075b4 */ /* 0x0009ee0008211000 */
[----:B----4-:R-:W-:Y:S05]  /*2140*/  BRA.U UP0, `(.L_x_38) ;  /* 0xfffffffd00247547 */ /* 0x010fea000b83ffff */
.L_x_32:
[----:B-1----:R-:W-:Y:S01]  /*2150*/  LEA R2, R14, UR6, 0x3 ;  /* 0x000000060e027c11 */ /* 0x002fe2000f8e18ff */
[----:B------:R-:W-:Y:S01]  /*2160*/  NOP ;  /* 0x0000000000007918 */ /* 0x000fe20000000000 */
[----:B--2---:R-:W-:Y:S02]  /*2170*/  SHF.L.U32 R3, R12, 0x1f, RZ ;  /* 0x0000001f0c037819 */ /* 0x004fe400000006ff */
[----:B------:R-:W-:Y:S02]  /*2180*/  LEA R4, R14, UR6, 0x4 ;  /* 0x000000060e047c11 */ /* 0x000fe4000f8e20ff */
[----:B------:R-:W1:Y:S02]  /*2190*/  SYNCS.PHASECHK.TRANS64.TRYWAIT P0, [R2+URZ+0xb0], R3 ;  /* 0x0000b003020075a7 */ /* 0x000e6400080011ff */
[----:B-1----:R-:W-:Y:S05]  /*21a0*/  @!P0 BRA `(.L_x_39) ;  /* 0x0000006800fc8947 */ /* 0x002fea0003800000 */
.L_x_154:
[----:B------:R-:W2:Y:S01]  /*21b0*/  LDS.128 R4, [R4+0x140] ;  /* 0x0001400004047984 */ /* 0x000ea20000000c00 */
[----:B------:R-:W-:Y:S01]  /*21c0*/  ISETP.GE.AND P0, PT, R26, 0x1, PT ;  /* 0x000000011a00780c */ /* 0x000fe20003f06270 */
[----:B-1----:R-:W-:Y:S01]  /*21d0*/  VIADD R2, R2, 0xc0 ;  /* 0x000000c002027836 */ /* 0x002fe20000000000 */
[----:B------:R-:W-:Y:S01]  /*21e0*/  @!PT LDS RZ, [RZ] ;  /* 0x00000000fffff984 */ /* 0x000fe20000000800 */
[----:B------:R-:W-:Y:S01]  /*21f0*/  @!PT LDS RZ, [RZ] ;  /* 0x00000000fffff984 */ /* 0x000fe20000000800 */
[----:B------:R-:W-:Y:S01]  /*2200*/  @!PT LDS RZ, [RZ] ;  /* 0x00000000fffff984 */ /* 0x000fe20000000800 */
[----:B------:R-:W-:Y:S01]  /*2210*/  @!PT LDS RZ, [RZ] ;  /* 0x00000000fffff984 */ /* 0x000fe20000000800 */
[----:B------:R1:W-:Y:S06]  /*2220*/  MEMBAR.ALL.CTA ;  /* 0x0000000000007992 */ /* 0x0003ec0000008000 */
[----:B-1----:R-:W1:Y:S01]  /*2230*/  FENCE.VIEW.ASYNC.S ;  /* 0x00000000000073c6 */ /* 0x002e620000000000 */
[----:B------:R-:W-:-:S04]  /*2240*/  PRMT R2, RZ, 0x654, R2 ;  /* 0x00000654ff027816 */ /* 0x000fc80000000002 */
[----:B-1----:R1:W-:Y:S01]  /*2250*/  SYNCS.ARRIVE.TRANS64.RED.A1T0 RZ, [R2+URZ], RZ ;  /* 0x000000ff02ff79a7 */ /* 0x0023e200081004ff */
[----:B--2---:R-:W-:-:S13]  /*2260*/  LOP3.LUT P2, RZ, R6, 0x1, RZ, 0xc0, !PT ;  /* 0x0000000106ff7812 */ /* 0x004fda000784c0ff */
[----:B------:R-:W-:Y:S01]  /*2270*/  @P2 SHF.R.U32.HI R3, RZ, 0x10, R5 ;  /* 0x00000010ff032819 */ /* 0x000fe20000011605 */
[----:B------:R-:W-:Y:S01]  /*2280*/  VOTEU.ANY UP0, P2 ;  /* 0x0000000000ff7886 */ /* 0x000fe20001000100 */
[----:B------:R-:W-:Y:S02]  /*2290*/  @P2 MOV R13, R4 ;  /* 0x00000004000d2202 */ /* 0x000fe40000000f00 */
[----:B------:R-:W-:Y:S02]  /*22a0*/  @P2 R2UR.BROADCAST UR8, R3 ;  /* 0x00000000030822ca */ /* 0x000fe400008e0000 */
[----:B------:R-:W-:-:S11]  /*22b0*/  @P2 LOP3.LUT R11, R5, 0xffff, RZ, 0xc0, !PT ;  /* 0x0000ffff050b2812 */ /* 0x000fd600078ec0ff */
[----:B------:R-:W-:Y:S01]  /*22c0*/  @UP0 UMOV UR36, UR8 ;  /* 0x0000000800240c82 */ /* 0x000fe20008000000 */
[----:B-1----:R-:W-:Y:S05]  /*22d0*/  @!P0 BRA `(.L_x_40) ;  /* 0x0000000000b88947 */ /* 0x002fea0003800000 */
[----:B------:R-:W3:Y:S01]  /*22e0*/  LDC.64 R4, c[0x0][0xb18] ;  /* 0x0002c600ff047b82 */ /* 0x000ee20000000a00 */
[----:B------:R-:W-:-:S07]  /*22f0*/  ISETP.NE.AND P3, PT, R26, 0x1, PT ;  /* 0x000000011a00780c */ /* 0x000fce0003f65270 */
[----:B------:R-:W1:Y:S08]  /*2300*/  LDC.64 R6, c[0x0][0xb10] ;  /* 0x0002c400ff067b82 */ /* 0x000e700000000a00 */
[----:B------:R-:W2:Y:S08]  /*2310*/  LDC R17, c[0x0][0xb20] ;  /* 0x0002c800ff117b82 */ /* 0x000eb00000000800 */
[----:B------:R-:W4:Y:S01]  /*2320*/  LDC R18, c[0x0][0xb0c] ;  /* 0x0002c300ff127b82 */ /* 0x000f220000000800 */
[----:B---3--:R-:W-:Y:S01]  /*2330*/  IMAD.HI.U32 R22, R0, R5, RZ ;  /* 0x0000000500167227 */ /* 0x008fe200078e00ff */
[----:B------:R-:W-:-:S06]  /*2340*/  ISETP.NE.AND P0, PT, R4, 0x1, PT ;  /* 0x000000010400780c */ /* 0x000fcc0003f05270 */
[----:B------:R-:W3:Y:S01]  /*2350*/  LDC.64 R2, c[0x0][0xb28] ;  /* 0x0002ca00ff027b82 */ /* 0x000ee20000000a00 */
[----:B-1----:R-:W-:-:S04]  /*2360*/  IMAD.HI.U32 R20, R9, R6, RZ ;  /* 0x0000000609147227 */ /* 0x002fc800078e00ff */
[----:B------:R-:W-:Y:S01]  /*2370*/  IMAD.HI.U32 R24, R13, R6, RZ ;  /* 0x000000060d187227 */ /* 0x000fe200078e00ff */
[----:B------:R-:W-:Y:S02]  /*2380*/  SHF.R.U32.HI R20, RZ, R7, R20 ;  /* 0x00000007ff147219 */ /* 0x000fe40000011614 */
[----:B--2---:R-:W-:Y:S01]  /*2390*/  SHF.R.U32.HI R19, RZ, R17, R22 ;  /* 0x00000011ff137219 */ /* 0x004fe20000011616 */
[----:B------:R-:W-:Y:S01]  /*23a0*/  IMAD.HI.U32 R22, R11, R5, RZ ;  /* 0x000000050b167227 */ /* 0x000fe200078e00ff */
[----:B------:R-:W-:Y:S02]  /*23b0*/  SHF.R.U32.HI R24, RZ, R7, R24 ;  /* 0x00000007ff187219 */ /* 0x000fe40000011618 */
[----:B------:R-:W-:Y:S02]  /*23c0*/  SEL R19, R0, R19, !P0 ;  /* 0x0000001300137207 */ /* 0x000fe40004000000 */
[----:B------:R-:W-:Y:S02]  /*23d0*/  SHF.R.U32.HI R22, RZ, R17, R22 ;  /* 0x00000011ff167219 */ /* 0x000fe40000011616 */
[----:B----4-:R-:W-:-:S02]  /*23e0*/  ISETP.NE.AND P1, PT, R18, 0x1, PT ;  /* 0x000000011200780c */ /* 0x010fc40003f25270 */
[----:B------:R-:W-:Y:S02]  /*23f0*/  SEL R5, R11, R22, !P0 ;  /* 0x000000160b057207 */ /* 0x000fe40004000000 */
[----:B------:R-:W-:Y:S02]  /*2400*/  SEL R21, R9, R20, !P1 ;  /* 0x0000001409157207 */ /* 0x000fe40004800000 */
[----:B------:R-:W-:Y:S01]  /*2410*/  SEL R7, R13, R24, !P1 ;  /* 0x000000180d077207 */ /* 0x000fe20004800000 */
[----:B---3--:R-:W-:Y:S01]  /*2420*/  IMAD.HI.U32 R20, R19, R2, RZ ;  /* 0x0000000213147227 */ /* 0x008fe200078e00ff */
[----:B------:R-:W-:-:S03]  /*2430*/  IADD3 R17, PT, PT, -R5, RZ, RZ ;  /* 0x000000ff05117210 */ /* 0x000fc60007ffe1ff */
        /* <DEDUP_REMOVED lines=11> */
[----:B------:R-:W-:-:S04]  /*24f0*/  @!P0 IMAD.HI.U32 R20, R7, R2, RZ ;  /* 0x0000000207148227 */ /* 0x000fc800078e00ff */
[----:B------:R-:W-:Y:S01]  /*2500*/  IMAD.MOV R2, RZ, RZ, -R6 ;  /* 0x000000ffff027224 */ /* 0x000fe200078e0a06 */
[----:B------:R-:W-:-:S03]  /*2510*/  @!P0 SHF.R.U32.HI R20, RZ, R3, R20 ;  /* 0x00000003ff148219 */ /* 0x000fc60000011614 */
[----:B------:R-:W-:Y:S01]  /*2520*/  IMAD R2, R26, R2, R5 ;  /* 0x000000021a027224 */ /* 0x000fe200078e0205 */
        /* <DEDUP_REMOVED lines=9> */
.L_x_40:
[----:B------:R-:W1:Y:S02]  /*25c0*/  LDCU UR8, c[0x0][0xb30] ;  /* 0x00016600ff0877ac */ /* 0x000e640008000800 */
[----:B-1----:R-:W-:-:S09]  /*25d0*/  UISETP.NE.AND UP0, UPT, UR8, 0x1, UPT ;  /* 0x000000010800788c */ /* 0x002fd2000bf05270 */
[----:B------:R-:W-:Y:S05]  /*25e0*/  BRA.U UP0, `(.L_x_41) ;  /* 0x0000000100407547 */ /* 0x000fea000b800000 */
[----:B------:R-:W1:Y:S08]  /*25f0*/  LDC.64 R4, c[0x0][0xb10] ;  /* 0x0002c400ff047b82 */ /* 0x000e700000000a00 */
[----:B------:R-:W2:Y:S08]  /*2600*/  LDC.64 R2, c[0x0][0xb18] ;  /* 0x0002c600ff027b82 */ /* 0x000eb00000000a00 */
[----:B------:R-:W4:Y:S08]  /*2610*/  LDC R6, c[0x0][0xb20] ;  /* 0x0002c800ff067b82 */ /* 0x000f300000000800 */
[----:B------:R-:W3:Y:S01]  /*2620*/  LDC R18, c[0x0][0xb0c] ;  /* 0x0002c300ff127b82 */ /* 0x000ee20000000800 */
[----:B-1----:R-:W-:-:S05]  /*2630*/  IMAD.HI.U32 R4, R13, R4, RZ ;  /* 0x000000040d047227 */ /* 0x002fca00078e00ff */
[----:B------:R-:W-:Y:S01]  /*2640*/  SHF.R.U32.HI R4, RZ, R5, R4 ;  /* 0x00000005ff047219 */ /* 0x000fe20000011604 */
[----:B--2---:R-:W-:Y:S01]  /*2650*/  IMAD.HI.U32 R3, R11, R3, RZ ;  /* 0x000000030b037227 */ /* 0x004fe200078e00ff */
[----:B------:R-:W-:-:S04]  /*2660*/  ISETP.NE.AND P0, PT, R2, 0x1, PT ;  /* 0x000000010200780c */ /* 0x000fc80003f05270 */
[----:B----4-:R-:W-:-:S04]  /*2670*/  SHF.R.U32.HI R6, RZ, R6, R3 ;  /* 0x00000006ff067219 */ /* 0x010fc80000011603 */
[----:B------:R-:W-:Y:S02]  /*2680*/  SEL R3, R11, R6, !P0 ;  /* 0x000000060b037207 */ /* 0x000fe40004000000 */
[----:B---3--:R-:W-:-:S04]  /*2690*/  ISETP.NE.AND P1, PT, R18, 0x1, PT ;  /* 0x000000011200780c */ /* 0x008fc80003f25270 */
[----:B------:R-:W-:-:S05]  /*26a0*/  SEL R4, R13, R4, !P1 ;  /* 0x000000040d047207 */ /* 0x000fca0004800000 */
[----:B------:R-:W-:Y:S02]  /*26b0*/  IMAD.IADD R5, R3, 0x1, -R4 ;  /* 0x0000000103057824 */ /* 0x000fe400078e0a04 */
[----:B------:R-:W-:Y:S02]  /*26c0*/  IMAD.IADD R3, R4, 0x1, -R3 ;  /* 0x0000000104037824 */ /* 0x000fe400078e0a03 */
[----:B------:R-:W-:Y:S02]  /*26d0*/  IMAD R13, R5, R18, R13 ;  /* 0x00000012050d7224 */ /* 0x000fe400078e020d */
[----:B------:R-:W-:-:S07]  /*26e0*/  IMAD R11, R3, R2, R11 ;  /* 0x00000002030b7224 */ /* 0x000fce00078e020b */
.L_x_41:
[----:B------:R-:W-:Y:S01]  /*26f0*/  VIADD R14, R14, 0x1 ;  /* 0x000000010e0e7836 */ /* 0x000fe20000000000 */
[----:B------:R-:W-:Y:S01]  /*2700*/  PLOP3.LUT P1, PT, PT, PT, PT, 0x80, 0x8 ;  /* 0x000000000008781c */ /* 0x000fe20003f2f070 */
[----:B------:R-:W-:Y:S02]  /*2710*/  IMAD.IADD R21, R13, 0x1, R60 ;  /* 0x000000010d157824 */ /* 0x000fe400078e023c */
[----:B------:R-:W-:Y:S01]  /*2720*/  IMAD.IADD R20, R11, 0x1, R58 ;  /* 0x000000010b147824 */ /* 0x000fe200078e023a */
[----:B------:R-:W-:-:S04]  /*2730*/  ISETP.NE.AND P0, PT, R14, 0x2, PT ;  /* 0x000000020e00780c */ /* 0x000fc80003f05270 */
[----:B------:R-:W-:Y:S02]  /*2740*/  SEL R3, RZ, 0x1, P0 ;  /* 0x00000001ff037807 */ /* 0x000fe40000000000 */
[----:B------:R-:W-:Y:S02]  /*2750*/  SEL R14, R14, RZ, P0 ;  /* 0x000000ff0e0e7207 */ /* 0x000fe40000000000 */
[----:B------:R-:W-:Y:S01]  /*2760*/  LOP3.LUT R12, R12, R3, RZ, 0x3c, !PT ;  /* 0x000000030c0c7212 */ /* 0x000fe200078e3cff */
[----:B------:R-:W-:Y:S06]  /*2770*/  @P2 BRA `(.L_x_42) ;  /* 0xfffffff0000c2947 */ /* 0x000fec000383ffff */
[----:B------:R-:W-:Y:S01]  /*2780*/  UIADD3 UR6, UPT, UPT, UR6, 0x30, URZ ;  /* 0x0000003006067890 */ /* 0x000fe2000fffe0ff */
[----:B------:R-:W-:-:S03]  /*2790*/  SHF.L.U32 R3, R15, 0x1f, RZ ;  /* 0x0000001f0f037819 */ /* 0x000fc600000006ff */
[----:B------:R-:W-:-:S09]  /*27a0*/  ULEA UR4, UR23, UR6, 0x3 ;  /* 0x0000000617047291 */ /* 0x000fd2000f8e18ff */
[----:B------:R-:W1:Y:S02]  /*27b0*/  SYNCS.PHASECHK.TRANS64.TRYWAIT P0, [UR4], R3 ;  /* 0x00000003ff0075a7 */ /* 0x000e640008001104 */
[----:B-1----:R-:W-:Y:S05]  /*27c0*/  @!P0 BRA `(.L_x_43) ;  /* 0x0000006400888947 */ /* 0x002fea0003800000 */
.L_x_156:
[----:B------:R-:W-:-:S04]  /*27d0*/  UIADD3 UR5, UPT, UPT, UR23, 0x1, URZ ;  /* 0x0000000117057890 */ /* 0x000fc8000fffe0ff */
[----:B------:R-:W-:-:S04]  /*27e0*/  UISETP.NE.AND UP0, UPT, UR5, 0x6, UPT ;  /* 0x000000060500788c */ /* 0x000fc8000bf05270 */
[----:B------:R-:W-:Y:S02]  /*27f0*/  USEL UR7, URZ, 0x1, UP0 ;  /* 0x00000001ff077887 */ /* 0x000fe40008000000 */
[----:B------:R-:W-:-:S04]  /*2800*/  USEL UR5, UR5, URZ, UP0 ;  /* 0x000000ff05057287 */ /* 0x000fc80008000000 */
[----:B------:R-:W-:Y:S01]  /*2810*/  ULEA UR4, UR5, UR6, 0x3 ;  /* 0x0000000605047291 */ /* 0x000fe2000f8e18ff */
[----:B------:R-:W-:-:S04]  /*2820*/  LOP3.LUT R2, R15, UR7, RZ, 0x3c, !PT ;  /* 0x000000070f027c12 */ /* 0x000fc8000f8e3cff */
[----:B-1----:R-:W-:-:S04]  /*2830*/  SHF.L.U32 R3, R2, 0x1f, RZ ;  /* 0x0000001f02037819 */ /* 0x002fc800000006ff */
[----:B------:R-:W1:Y:S02]  /*2840*/  SYNCS.PHASECHK.TRANS64.TRYWAIT P0, [UR4], R3 ;  /* 0x00000003ff0075a7 */ /* 0x000e640008001104 */
[----:B-1----:R-:W-:Y:S05]  /*2850*/  @!P0 BRA `(.L_x_44) ;  /* 0x00000064007c8947 */ /* 0x002fea0003800000 */
.L_x_158:
        /* <DEDUP_REMOVED lines=9> */
.L_x_160:
        /* <DEDUP_REMOVED lines=9> */
.L_x_162:
        /* <DEDUP_REMOVED lines=9> */
.L_x_164:
[----:B------:R-:W-:-:S04]  /*2a10*/  UIADD3 UR5, UPT, UPT, UR5, 0x1, URZ ;  /* 0x0000000105057890 */ /* 0x000fc8000fffe0ff */
[----:B------:R-:W-:-:S04]  /*2a20*/  UISETP.NE.AND UP0, UPT, UR5, 0x6, UPT ;  /* 0x000000060500788c */ /* 0x000fc8000bf05270 */
[----:B------:R-:W-:Y:S02]  /*2a30*/  USEL UR4, URZ, 0x1, UP0 ;  /* 0x00000001ff047887 */ /* 0x000fe40008000000 */
[----:B------:R-:W-:-:S04]  /*2a40*/  USEL UR5, UR5, URZ, UP0 ;  /* 0x000000ff05057287 */ /* 0x000fc80008000000 */
[----:B------:R-:W-:Y:S01]  /*2a50*/  ULEA UR5, UR5, UR6, 0x3 ;  /* 0x0000000605057291 */ /* 0x000fe2000f8e18ff */
[----:B-1----:R-:W-:-:S04]  /*2a60*/  LOP3.LUT R3, R2, UR4, RZ, 0x3c, !PT ;  /* 0x0000000402037c12 */ /* 0x002fc8000f8e3cff */
[----:B------:R-:W-:Y:S01]  /*2a70*/  SHF.L.U32 R3, R3, 0x1f, RZ ;  /* 0x0000001f03037819 */ /* 0x000fe200000006ff */
[----:B---3--:R-:W-:-:S07]  /*2a80*/  IMAD.U32 R0, RZ, RZ, UR5 ;  /* 0x00000005ff007e24 */ /* 0x008fce000f8e00ff */
.L_x_48:
[----:B-1----:R1:W2:Y:S02]  /*2a90*/  SYNCS.PHASECHK.TRANS64.TRYWAIT P0, [R0+URZ], R3 ;  /* 0x00000003000075a7 */ /* 0x0022a400080011ff */
[----:B--2---:R-:W-:Y:S05]  /*2aa0*/  @!P0 NANOSLEEP.SYNCS 0x989680 ;  /* 0x009896800000895d */ /* 0x004fea0003900000 */
[----:B------:R-:W2:Y:S02]  /*2ab0*/  @!P0 SYNCS.PHASECHK.TRANS64 P0, [R0+URZ], R3 ;  /* 0x00000003000085a7 */ /* 0x000ea400080010ff */
[----:B--2---:R-:W-:Y:S05]  /*2ac0*/  @P0 EXIT ;  /* 0x000000000000094d */ /* 0x004fea0003800000 */
[----:B------:R-:W-:Y:S05]  /*2ad0*/  BRA `(.L_x_48) ;  /* 0xfffffffc00ec7947 */ /* 0x000fea000383ffff */
.L_x_22:
[----:B------:R-:W-:-:S04]  /*2ae0*/  UISETP.NE.AND UP1, UPT, UR37, URZ, UPT ;  /* 0x000000ff2500728c */ /* 0x000fc8000bf25270 */
[----:B------:R-:W-:-:S09]  /*2af0*/  UISETP.NE.OR UP1, UPT, UR10, 0x1, UP1 ;  /* 0x000000010a00788c */ /* 0x000fd20008f25670 */
[----:B------:R-:W-:Y:S05]  /*2b00*/  BRA.U UP1, `(.L_x_49) ;  /* 0x00000005014c7547 */ /* 0x000fea000b800000 */
[----:B------:R-:W-:Y:S01]  /*2b10*/  HFMA2 R11, -RZ, RZ, 0, 0 ;  /* 0x00000000ff0b7431 */ /* 0x000fe200000001ff */
[----:B------:R-:W-:Y:S01]  /*2b20*/  ISETP.GE.U32.AND P2, PT, R10, 0x2, PT ;  /* 0x000000020a00780c */ /* 0x000fe20003f46070 */
[----:B------:R-:W-:Y:S01]  /*2b30*/  IMAD.MOV.U32 R12, RZ, RZ, 0x1 ;  /* 0x00000001ff0c7424 */ /* 0x000fe200078e00ff */
[----:B------:R-:W-:Y:S01]  /*2b40*/  CS2R R8, SRZ ;  /* 0x0000000000087805 */ /* 0x000fe2000001ff00 */
[----:B------:R-:W-:Y:S01]  /*2b50*/  IMAD.MOV.U32 R3, RZ, RZ, RZ ;  /* 0x000000ffff037224 */ /* 0x000fe200078e00ff */
[----:B------:R-:W-:Y:S01]  /*2b60*/  UMOV UR4, 0x400 ;  /* 0x0000040000047882 */ /* 0x000fe20000000000 */
[----:B------:R-:W-:Y:S01]  /*2b70*/  UMOV UR6, URZ ;  /* 0x000000ff00067c82 */ /* 0x000fe20008000000 */
[----:B------:R-:W-:-:S12]  /*2b80*/  ULEA UR37, UR37, UR4, 0x18 ;  /* 0x0000000425257291 */ /* 0x000fd8000f8ec0ff */
.L_x_53:
[----:B------:R-:W-:Y:S02]  /*2b90*/  LEA R0, R3, UR37, 0x3 ;  /* 0x0000002503007c11 */ /* 0x000fe4000f8e18ff */
[----:B------:R-:W-:-:S03]  /*2ba0*/  SHF.L.U32 R5, R8, 0x1f, RZ ;  /* 0x0000001f08057819 */ /* 0x000fc600000006ff */
[----:B------:R-:W-:Y:S01]  /*2bb0*/  VIADD R4, R0, 0x120 ;  /* 0x0000012000047836 */ /* 0x000fe20000000000 */
[----:B------:R-:W1:Y:S02]  /*2bc0*/  SYNCS.PHASECHK.TRANS64.TRYWAIT P0, [R0+URZ+0x110], R5 ;  /* 0x00011005000075a7 */ /* 0x000e6400080011ff */
[----:B-1----:R-:W-:Y:S05]  /*2bd0*/  @!P0 BRA `(.L_x_50) ;  /* 0x0000006000fc8947 */ /* 0x002fea0003800000 */
.L_x_165:
[----:B------:R-:W-:Y:S01]  /*2be0*/  ULEA UR5, UR6, UR37, 0x3 ;  /* 0x0000002506057291 */ /* 0x000fe2000f8e18ff */
[----:B------:R-:W-:Y:S01]  /*2bf0*/  PRMT R4, RZ, 0x654, R4 ;  /* 0x00000654ff047816 */ /* 0x000fe20000000004 */
[----:B-1----:R-:W-:Y:S01]  /*2c00*/  @!P2 IMAD.MOV.U32 R5, RZ, RZ, 0x10 ;  /* 0x00000010ff05a424 */ /* 0x002fe200078e00ff */
[----:B------:R-:W-:Y:S01]  /*2c10*/  SHF.L.U32 R7, R12, 0x1f, RZ ;  /* 0x0000001f0c077819 */ /* 0x000fe200000006ff */
[----:B------:R-:W-:Y:S01]  /*2c20*/  UIADD3 UR4, UPT, UPT, UR5, 0xb0, URZ ;  /* 0x000000b005047890 */ /* 0x000fe2000fffe0ff */
[----:B------:R1:W-:Y:S05]  /*2c30*/  SYNCS.ARRIVE.TRANS64.RED.A1T0 RZ, [R4+URZ], RZ ;  /* 0x000000ff04ff79a7 */ /* 0x0003ea00081004ff */
[----:B------:R-:W-:Y:S01]  /*2c40*/  IMAD.U32 R13, RZ, RZ, UR4 ;  /* 0x00000004ff0d7e24 */ /* 0x000fe2000f8e00ff */
[----:B------:R-:W2:Y:S04]  /*2c50*/  SYNCS.PHASECHK.TRANS64.TRYWAIT P0, [UR5+0xc0], R7 ;  /* 0x0000c007ff0075a7 */ /* 0x000ea80008001105 */
[----:B------:R-:W-:Y:S01]  /*2c60*/  PRMT R13, R10, 0x654, R13 ;  /* 0x000006540a0d7816 */ /* 0x000fe2000000000d */
[----:B-12---:R-:W-:Y:S06]  /*2c70*/  @!P0 BRA `(.L_x_51) ;  /* 0x0000006000e88947 */ /* 0x006fec0003800000 */
.L_x_167:
[----:B------:R-:W-:Y:S01]  /*2c80*/  ULEA UR4, UR6, UR37, 0x4 ;  /* 0x0000002506047291 */ /* 0x000fe2000f8e20ff */
[----:B------:R-:W-:Y:S01]  /*2c90*/  SEL R2, R13, R2, !P2 ;  /* 0x000000020d027207 */ /* 0x000fe20005000000 */
[----:B------:R-:W-:Y:S01]  /*2ca0*/  UIADD3 UR5, UPT, UPT, UR5, 0xb0, URZ ;  /* 0x000000b005057890 */ /* 0x000fe2000fffe0ff */
[----:B-1----:R-:W-:Y:S01]  /*2cb0*/  LEA R0, R11, UR37, 0x3 ;  /* 0x000000250b007c11 */ /* 0x002fe2000f8e18ff */
[----:B------:R-:W-:Y:S01]  /*2cc0*/  UIADD3 UR4, UPT, UPT, UR4, 0x140, URZ ;  /* 0x0000014004047890 */ /* 0x000fe2000fffe0ff */
[----:B------:R1:W-:Y:S01]  /*2cd0*/  @!P2 SYNCS.ARRIVE.TRANS64.RED RZ, [R2+URZ], R5 ;  /* 0x0000000502ffa9a7 */ /* 0x0003e200080004ff */
[----:B------:R-:W-:Y:S01]  /*2ce0*/  UIADD3 UR6, UPT, UPT, UR6, 0x1, URZ ;  /* 0x0000000106067890 */ /* 0x000fe2000fffe0ff */
[----:B------:R-:W-:-:S03]  /*2cf0*/  VIADD R3, R3, 0x1 ;  /* 0x0000000103037836 */ /* 0x000fc60000000000 */
[----:B------:R-:W-:Y:S02]  /*2d00*/  UISETP.NE.AND UP0, UPT, UR6, 0x2, UPT ;  /* 0x000000020600788c */ /* 0x000fe4000bf05270 */
[----:B------:R-:W-:Y:S01]  /*2d10*/  ISETP.NE.AND P0, PT, R3, 0x2, PT ;  /* 0x000000020300780c */ /* 0x000fe20003f05270 */
[----:B------:R-:W-:Y:S06]  /*2d20*/  UGETNEXTWORKID.BROADCAST [UR4], [UR5] ;  /* 0x00000000040073ca */ /* 0x000fec0008000100 */
[----:B------:R-:W-:Y:S02]  /*2d30*/  USEL UR4, URZ, 0x1, UP0 ;  /* 0x00000001ff047887 */ /* 0x000fe40008000000 */
[----:B------:R-:W-:-:S04]  /*2d40*/  USEL UR6, UR6, URZ, UP0 ;  /* 0x000000ff06067287 */ /* 0x000fc80008000000 */
[----:B------:R-:W-:Y:S02]  /*2d50*/  LOP3.LUT R12, R12, UR4, RZ, 0x3c, !PT ;  /* 0x000000040c0c7c12 */ /* 0x000fe4000f8e3cff */
[----:B-1----:R-:W-:-:S04]  /*2d60*/  SHF.L.U32 R5, R9, 0x1f, RZ ;  /* 0x0000001f09057819 */ /* 0x002fc800000006ff */
[----:B------:R-:W1:Y:S02]  /*2d70*/  SYNCS.PHASECHK.TRANS64.TRYWAIT P1, [R0+URZ+0xb0], R5 ;  /* 0x0000b005000075a7 */ /* 0x000e6400080211ff */
[----:B-1----:R-:W-:Y:S05]  /*2d80*/  @!P1 BRA `(.L_x_52) ;  /* 0x0000006000bc9947 */ /* 0x002fea0003800000 */
.L_x_168:
[----:B------:R-:W-:Y:S01]  /*2d90*/  LEA R4, R11, UR37, 0x4 ;  /* 0x000000250b047c11 */ /* 0x000fe2000f8e20ff */
[----:B-1----:R-:W-:Y:S01]  /*2da0*/  VIADD R0, R0, 0xc0 ;  /* 0x000000c000007836 */ /* 0x002fe20000000000 */
[----:B------:R-:W-:Y:S01]  /*2db0*/  SEL R3, R3, RZ, P0 ;  /* 0x000000ff03037207 */ /* 0x000fe20000000000 */
[----:B------:R-:W-:-:S03]  /*2dc0*/  VIADD R11, R11, 0x1 ;  /* 0x000000010b0b7836 */ /* 0x000fc60000000000 */
[----:B------:R-:W1:Y:S01]  /*2dd0*/  LDS.128 R4, [R4+0x140] ;  /* 0x0001400004047984 */ /* 0x000e620000000c00 */
[----:B------:R-:W-:Y:S02]  /*2de0*/  PRMT R0, RZ, 0x654, R0 ;  /* 0x00000654ff007816 */ /* 0x000fe40000000000 */
[C---:B------:R-:W-:Y:S01]  /*2df0*/  ISETP.NE.AND P1, PT, R11.reuse, 0x2, PT ;  /* 0x000000020b00780c */ /* 0x040fe20003f25270 */
[----:B------:R-:W-:Y:S01]  /*2e00*/  @!PT LDS RZ, [RZ] ;  /* 0x00000000fffff984 */ /* 0x000fe20000000800 */
[----:B------:R-:W-:Y:S01]  /*2e10*/  @!PT LDS RZ, [RZ] ;  /* 0x00000000fffff984 */ /* 0x000fe20000000800 */
[----:B------:R-:W-:Y:S01]  /*2e20*/  @!PT LDS RZ, [RZ] ;  /* 0x00000000fffff984 */ /* 0x000fe20000000800 */
[----:B------:R-:W-:Y:S01]  /*2e30*/  @!PT LDS RZ, [RZ] ;  /* 0x00000000fffff984 */ /* 0x000fe20000000800 */
[----:B------:R2:W-:Y:S06]  /*2e40*/  MEMBAR.ALL.CTA ;  /* 0x0000000000007992 */ /* 0x0005ec0000008000 */
[----:B--2---:R-:W2:Y:S01]  /*2e50*/  FENCE.VIEW.ASYNC.S ;  /* 0x00000000000073c6 */ /* 0x004ea20000000000 */
[----:B------:R-:W-:Y:S01]  /*2e60*/  SEL R11, R11, RZ, P1 ;  /* 0x000000ff0b0b7207 */ /* 0x000fe20000800000 */
[----:B--2---:R2:W-:Y:S01]  /*2e70*/  SYNCS.ARRIVE.TRANS64.RED.A1T0 RZ, [R0+URZ], RZ ;  /* 0x000000ff00ff79a7 */ /* 0x0045e200081004ff */
[----:B-1----:R-:W-:-:S02]  /*2e80*/  LOP3.LUT P3, RZ, R6, 0x1, RZ, 0xc0, !PT ;  /* 0x0000000106ff7812 */ /* 0x002fc4000786c0ff */
[----:B------:R-:W-:-:S04]  /*2e90*/  SEL R5, RZ, 0x1, P0 ;  /* 0x00000001ff057807 */ /* 0x000fc80000000000 */
[----:B------:R-:W-:Y:S02]  /*2ea0*/  LOP3.LUT R8, R8, R5, RZ, 0x3c, !PT ;  /* 0x0000000508087212 */ /* 0x000fe400078e3cff */
[----:B--2---:R-:W-:-:S04]  /*2eb0*/  SEL R0, RZ, 0x1, P1 ;  /* 0x00000001ff007807 */ /* 0x004fc80000800000 */
[----:B------:R-:W-:Y:S01]  /*2ec0*/  LOP3.LUT R9, R9, R0, RZ, 0x3c, !PT ;  /* 0x0000000009097212 */ /* 0x000fe200078e3cff */
[----:B------:R-:W-:Y:S06]  /*2ed0*/  @P3 BRA `(.L_x_53) ;  /* 0xfffffffc002c3947 */ /* 0x000fec000383ffff */
[----:B------:R-:W-:Y:S01]  /*2ee0*/  ULEA UR5, UR6, UR37, 0x3 ;  /* 0x0000002506057291 */ /* 0x000fe2000f8e18ff */
[----:B------:R-:W-:-:S08]  /*2ef0*/  SHF.L.U32 R3, R12, 0x1f, RZ ;  /* 0x0000001f0c037819 */ /* 0x000fd000000006ff */
[----:B------:R-:W1:Y:S02]  /*2f00*/  SYNCS.PHASECHK.TRANS64 P0, [UR5+0xc0], R3 ;  /* 0x0000c003ff0075a7 */ /* 0x000e640008001005 */
[----:B-1----:R-:W-:Y:S05]  /*2f10*/  @P0 BRA `(.L_x_54) ;  /* 0x0000000000080947 */ /* 0x002fea0003800000 */
[----:B------:R-:W1:Y:S02]  /*2f20*/  SYNCS.PHASECHK.TRANS64.TRYWAIT P0, [UR5+0xc0], R3 ;  /* 0x0000c003ff0075a7 */ /* 0x000e640008001105 */
[----:B-1----:R-:W-:Y:S05]  /*2f30*/  @!P0 BRA `(.L_x_55) ;  /* 0x0000006000648947 */ /* 0x002fea0003800000 */
.L_x_54:
[----:B------:R-:W-:-:S04]  /*2f40*/  UIADD3 UR4, UPT, UPT, UR6, 0x1, URZ ;  /* 0x0000000106047890 */ /* 0x000fc8000fffe0ff */
[----:B------:R-:W-:-:S04]  /*2f50*/  UISETP.NE.AND UP0, UPT, UR4, 0x2, UPT ;  /* 0x000000020400788c */ /* 0x000fc8000bf05270 */
[----:B------:R-:W-:Y:S02]  /*2f60*/  USEL UR7, URZ, 0x1, UP0 ;  /* 0x00000001ff077887 */ /* 0x000fe40008000000 */
[----:B------:R-:W-:-:S04]  /*2f70*/  USEL UR4, UR4, URZ, UP0 ;  /* 0x000000ff04047287 */ /* 0x000fc80008000000 */
[----:B------:R-:W-:Y:S01]  /*2f80*/  ULEA UR4, UR4, UR37, 0x3 ;  /* 0x0000002504047291 */ /* 0x000fe2000f8e18ff */
[----:B-1----:R-:W-:-:S04]  /*2f90*/  LOP3.LUT R3, R12, UR7, RZ, 0x3c, !PT ;  /* 0x000000070c037c12 */ /* 0x002fc8000f8e3cff */
[----:B------:R-:W-:-:S04]  /*2fa0*/  SHF.L.U32 R0, R3, 0x1f, RZ ;  /* 0x0000001f03007819 */ /* 0x000fc800000006ff */
[----:B------:R-:W1:Y:S02]  /*2fb0*/  SYNCS.PHASECHK.TRANS64 P0, [UR4+0xc0], R0 ;  /* 0x0000c000ff0075a7 */ /* 0x000e640008001004 */
[----:B-1----:R-:W-:Y:S05]  /*2fc0*/  @P0 EXIT ;  /* 0x000000000000094d */ /* 0x002fea0003800000 */
[----:B------:R-:W-:Y:S02]  /*2fd0*/  SHF.L.U32 R3, R3, 0x1f, RZ ;  /* 0x0000001f03037819 */ /* 0x000fe400000006ff */
[----:B------:R-:W-:-:S07]  /*2fe0*/  MOV R0, UR4 ;  /* 0x0000000400007c02 */ /* 0x000fce0008000f00 */
.L_x_56:
[----:B-1----:R1:W2:Y:S02]  /*2ff0*/  SYNCS.PHASECHK.TRANS64.TRYWAIT P0, [R0+URZ+0xc0], R3 ;  /* 0x0000c003000075a7 */ /* 0x0022a400080011ff */
[----:B--2---:R-:W-:Y:S05]  /*3000*/  @!P0 NANOSLEEP.SYNCS 0x989680 ;  /* 0x009896800000895d */ /* 0x004fea0003900000 */
[----:B------:R-:W2:Y:S02]  /*3010*/  @!P0 SYNCS.PHASECHK.TRANS64 P0, [R0+URZ+0xc0], R3 ;  /* 0x0000c003000085a7 */ /* 0x000ea400080010ff */
[----:B--2---:R-:W-:Y:S05]  /*3020*/  @P0 EXIT ;  /* 0x000000000000094d */ /* 0x004fea0003800000 */
[----:B------:R-:W-:Y:S05]  /*3030*/  BRA `(.L_x_56) ;  /* 0xfffffffc00ec7947 */ /* 0x000fea000383ffff */
.L_x_49:
[----:B------:R-:W-:Y:S05]  /*3040*/  BRA.U UP4, `(.L_x_57) ;  /* 0x0000001504487547 */ /* 0x000fea000b800000 */
[----:B------:R-:W-:Y:S01]  /*3050*/  UMOV UR6, 0x40 ;  /* 0x0000004000067882 */ /* 0x000fe20000000000 */
[----:B------:R-:W-:Y:S01]  /*3060*/  NOP ;  /* 0x0000000000007918 */ /* 0x000fe20000000000 */
[----:B------:R-:W-:Y:S01]  /*3070*/  ULEA UR6, UR37, UR6, 0x18 ;  /* 0x0000000625067291 */ /* 0x000fe2000f8ec0ff */
[----:B------:R-:W-:Y:S02]  /*3080*/  UMOV UR7, 0x400 ;  /* 0x0000040000077882 */ /* 0x000fe40000000000 */
[----:B------:R-:W-:-:S06]  /*3090*/  ULEA UR37, UR37, UR7, 0x18 ;  /* 0x0000000725257291 */ /* 0x000fcc000f8ec0ff */
[----:B------:R-:W1:Y:S02]  /*30a0*/  LDS.U8 R2, [UR6+0x1c] ;  /* 0x00001c06ff027984 */ /* 0x000e640008000000 */
[----:B-1----:R-:W-:-:S13]  /*30b0*/  ISETP.NE.AND P0, PT, R2, RZ, PT ;  /* 0x000000ff0200720c */ /* 0x002fda0003f05270 */
[----:B------:R-:W-:Y:S05]  /*30c0*/  @P0 BRA `(.L_x_58) ;  /* 0x0000000400080947 */ /* 0x000fea0003800000 */
[----:B------:R-:W-:Y:S02]  /*30d0*/  UISETP.NE.U32.AND UP0, UPT, UR5, 0x1, UPT ;  /* 0x000000010500788c */ /* 0x000fe4000bf05070 */
[----:B------:R-:W-:-:S07]  /*30e0*/  UIADD3 UR8, UPT, UPT, UR6, 0x8, URZ ;  /* 0x0000000806087890 */ /* 0x000fce000fffe0ff */
[----:B------:R-:W-:Y:S05]  /*30f0*/  BRA.U !UP0, `(.L_x_59) ;  /* 0x00000001089c7547 */ /* 0x000fea000b800000 */
[----:B------:R-:W-:Y:S01]  /*3100*/  ELECT P0, URZ, PT ;  /* 0x0000000000ff782f */ /* 0x000fe20003800000 */
[----:B------:R-:W-:-:S12]  /*3110*/  BSSY B0, `(.L_x_59) ;  /* 0x0000025000007945 */ /* 0x000fd80003800000 */
[----:B------:R-:W-:Y:S05]  /*3120*/  @!P0 BRA `(.L_x_60) ;  /* 0x00000000008c8947 */ /* 0x000fea0003800000 */
[----:B------:R-:W-:-:S05]  /*3130*/  UMOV UR7, 0x10 ;  /* 0x0000001000077882 */ /* 0x000fca0000000000 */
[----:B------:R-:W-:Y:S04]  /*3140*/  DEPBAR.LE SB1, 0x36 ;  /* 0x00009d800000791a */ /* 0x000fe80000000000 */
[----:B------:R-:W1:Y:S02]  /*3150*/  UTCATOMSWS.2CTA.FIND_AND_SET.ALIGN UP1, UR7, UR7 ;  /* 0x00000007000775e3 */ /* 0x000e640008220800 */
[----:B-1----:R-:W-:Y:S01]  /*3160*/  MOV R11, UR7 ;  /* 0x00000007000b7c02 */ /* 0x002fe20008000f00 */
[----:B------:R-:W-:Y:S06]  /*3170*/  BRA.U UP1, `(.L_x_61) ;  /* 0x0000000101187547 */ /* 0x000fec000b800000 */
.L_x_62:
[----:B------:R-:W-:Y:S05]  /*3180*/  NANOSLEEP 0x64 ;  /* 0x000000640000795d */ /* 0x000fea0003800000 */
[----:B------:R-:W-:-:S05]  /*3190*/  UMOV UR7, 0x10 ;  /* 0x0000001000077882 */ /* 0x000fca0000000000 */
[----:B------:R-:W-:Y:S04]  /*31a0*/  DEPBAR.LE SB1, 0x36 ;  /* 0x00009d800000791a */ /* 0x000fe80000000000 */
[----:B------:R-:W1:Y:S02]  /*31b0*/  UTCATOMSWS.2CTA.FIND_AND_SET.ALIGN UP1, UR7, UR7 ;  /* 0x00000007000775e3 */ /* 0x000e640008220800 */
[----:B-1----:R-:W-:Y:S01]  /*31c0*/  MOV R11, UR7 ;  /* 0x00000007000b7c02 */ /* 0x002fe20008000f00 */
[----:B------:R-:W-:Y:S05]  /*31d0*/  BRA.U !UP1, `(.L_x_62) ;  /* 0xfffffffd09e87547 */ /* 0x000fea000b83ffff */
.L_x_61:
[----:B------:R-:W1:Y:S01]  /*31e0*/  LDS R5, [UR6+0x10] ;  /* 0x00001006ff057984 */ /* 0x000e620008000800 */
[----:B------:R-:W-:Y:S01]  /*31f0*/  IMAD.U32 R3, RZ, RZ, UR37 ;  /* 0x00000025ff037e24 */ /* 0x000fe2000f8e00ff */
[----:B------:R-:W-:-:S03]  /*3200*/  MOV R2, UR4 ;  /* 0x0000000400027c02 */ /* 0x000fc60008000f00 */
[----:B------:R-:W-:Y:S01]  /*3210*/  VIADD R3, R3, 0x160 ;  /* 0x0000016003037836 */ /* 0x000fe20000000000 */
[----:B-1----:R-:W-:-:S04]  /*3220*/  SHF.L.U32 R5, R5, 0x1f, RZ ;  /* 0x0000001f05057819 */ /* 0x002fc800000006ff */
[----:B------:R-:W1:Y:S02]  /*3230*/  SYNCS.PHASECHK.TRANS64.TRYWAIT P0, [UR6+0x8], R5 ;  /* 0x00000805ff0075a7 */ /* 0x000e640008001106 */
[----:B-1----:R-:W-:Y:S05]  /*3240*/  @P0 BRA `(.L_x_63) ;  /* 0x0000000000080947 */ /* 0x002fea0003800000 */
[----:B------:R-:W1:Y:S02]  /*3250*/  SYNCS.PHASECHK.TRANS64.TRYWAIT P0, [UR6+0x8], R5 ;  /* 0x00000805ff0075a7 */ /* 0x000e640008001106 */
[----:B-1----:R-:W-:Y:S05]  /*3260*/  @!P0 BRA `(.L_x_64) ;  /* 0x0000005c00b08947 */ /* 0x002fea0003800000 */
.L_x_63:
[----:B-1----:R-:W-:Y:S01]  /*3270*/  HFMA2 R4, -RZ, RZ, 0, 5.9604644775390625e-08 ;  /* 0x00000001ff047431 */ /* 0x002fe200000001ff */
[----:B------:R-:W-:Y:S01]  /*3280*/  UPRMT UR7, UR4, 0x654, UR8 ;  /* 0x0000065404077896 */ /* 0x000fe20008000008 */
[----:B------:R-:W-:Y:S01]  /*3290*/  IMAD.MOV.U32 R6, RZ, RZ, 0xffff ;  /* 0x0000ffffff067424 */ /* 0x000fe200078e00ff */
[----:B------:R-:W-:Y:S01]  /*32a0*/  PRMT R2, R2, 0x654, R3 ;  /* 0x0000065402027816 */ /* 0x000fe20000000003 */
[----:B------:R-:W-:Y:S02]  /*32b0*/  IMAD.MOV.U32 R5, RZ, RZ, 0x4 ;  /* 0x00000004ff057424 */ /* 0x000fe400078e00ff */
[----:B------:R-:W-:Y:S01]  /*32c0*/  IMAD.SHL.U32 R9, R11, 0x20, RZ ;  /* 0x000000200b097824 */ /* 0x000fe200078e00ff */
[----:B------:R-:W-:Y:S02]  /*32d0*/  MOV R3, UR7 ;  /* 0x0000000700037c02 */ /* 0x000fe40008000f00 */
[-C--:B------:R-:W-:Y:S01]  /*32e0*/  SHF.L.U32 R7, R6, R11.reuse, RZ ;  /* 0x0000000b06077219 */ /* 0x080fe200000006ff */
[----:B------:R1:W-:Y:S01]  /*32f0*/  SYNCS.ARRIVE.TRANS64.RED RZ, [UR7], R5 ;  /* 0x00000005ffff79a7 */ /* 0x0003e20008000407 */
[----:B------:R-:W-:Y:S01]  /*3300*/  SHF.L.U32 R6, R4, R11, RZ ;  /* 0x0000000b04067219 */ /* 0x000fe200000006ff */
[----:B------:R1:W-:Y:S04]  /*3310*/  STS [UR37+0x160], R9 ;  /* 0x00016009ff007988 */ /* 0x0003e80008000825 */
[----:B------:R1:W-:Y:S04]  /*3320*/  STAS [R2.64], R11 ;  /* 0x0000000b02007dbd */ /* 0x0003e8000c0008ff */
[----:B------:R1:W-:Y:S04]  /*3330*/  ATOMS.OR RZ, [UR6+0x14], R7 ;  /* 0x00001407ffff798c */ /* 0x0003e8000b000006 */
[----:B------:R1:W-:Y:S04]  /*3340*/  ATOMS.OR RZ, [UR6+0x18], R6 ;  /* 0x00001806ffff798c */ /* 0x0003e8000b000006 */
[----:B------:R1:W-:Y:S02]  /*3350*/  ATOMS.XOR RZ, [UR6+0x10], R4 ;  /* 0x00001004ffff798c */ /* 0x0003e4000b800006 */
.L_x_60:
[----:B------:R-:W-:Y:S05]  /*3360*/  BSYNC B0 ;  /* 0x0000000000007941 */ /* 0x000fea0003800000 */
.L_x_59:
[----:B------:R-:W-:Y:S05]  /*3370*/  BRA.U UP0, `(.L_x_65) ;  /* 0x00000001006c7547 */ /* 0x000fea000b800000 */
[----:B------:R-:W-:-:S03]  /*3380*/  UMOV UR7, 0xffffffff ;  /* 0xffffffff00077882 */ /* 0x000fc60000000000 */
[----:B------:R-:W-:Y:S05]  /*3390*/  BRA.DIV UR7, `(.L_x_66) ;  /* 0x0000005e077c7947 */ /* 0x000fea000b800000 */
[----:B------:R-:W-:-:S13]  /*33a0*/  ELECT P6, URZ, PT ;  /* 0x0000000000ff782f */ /* 0x000fda00038c0000 */
.L_x_172:
[----:B------:R-:W-:Y:S05]  /*33b0*/  @!P6 BRA `(.L_x_65) ;  /* 0x00000000005ce947 */ /* 0x000fea0003800000 */
[----:B-1----:R-:W1:Y:S02]  /*33c0*/  LDS R3, [UR6+0x10] ;  /* 0x00001006ff037984 */ /* 0x002e640008000800 */
[----:B-1----:R-:W-:-:S04]  /*33d0*/  SHF.L.U32 R3, R3, 0x1f, RZ ;  /* 0x0000001f03037819 */ /* 0x002fc800000006ff */
[----:B------:R-:W1:Y:S02]  /*33e0*/  SYNCS.PHASECHK.TRANS64.TRYWAIT P0, [UR6+0x8], R3 ;  /* 0x00000803ff0075a7 */ /* 0x000e640008001106 */
[----:B-1----:R-:W-:Y:S05]  /*33f0*/  @P0 BRA `(.L_x_67) ;  /* 0x0000000000080947 */ /* 0x002fea0003800000 */
[----:B------:R-:W1:Y:S02]  /*3400*/  SYNCS.PHASECHK.TRANS64.TRYWAIT P0, [UR6+0x8], R3 ;  /* 0x00000803ff0075a7 */ /* 0x000e640008001106 */
[----:B-1----:R-:W-:Y:S05]  /*3410*/  @!P0 BRA `(.L_x_68) ;  /* 0x0000005c007c8947 */ /* 0x002fea0003800000 */
.L_x_67:
[----:B------:R-:W2:Y:S01]  /*3420*/  LDS R5, [UR37+0x160] ;  /* 0x00016025ff057984 */ /* 0x000ea20008000800 */
[----:B-1----:R-:W-:Y:S02]  /*3430*/  HFMA2 R2, -RZ, RZ, 0, 5.9604644775390625e-08 ;  /* 0x00000001ff027431 */ /* 0x002fe400000001ff */
[----:B------:R-:W-:Y:S01]  /*3440*/  IMAD.MOV.U32 R3, RZ, RZ, 0xffff ;  /* 0x0000ffffff037424 */ /* 0x000fe200078e00ff */
[----:B------:R-:W-:Y:S01]  /*3450*/  UPRMT UR7, UR4, 0x654, UR8 ;  /* 0x0000065404077896 */ /* 0x000fe20008000008 */
[----:B--2---:R-:W-:-:S03]  /*3460*/  IMAD.SHL.U32 R4, R5, 0x20, RZ ;  /* 0x0000002005047824 */ /* 0x004fc600078e00ff */
[-C--:B------:R-:W-:Y:S02]  /*3470*/  SHF.L.U32 R3, R3, R5.reuse, RZ ;  /* 0x0000000503037219 */ /* 0x080fe400000006ff */
[----:B------:R-:W-:Y:S01]  /*3480*/  SHF.L.U32 R5, R2, R5, RZ ;  /* 0x0000000502057219 */ /* 0x000fe200000006ff */
[----:B------:R2:W-:Y:S04]  /*3490*/  STS [UR37+0x160], R4 ;  /* 0x00016004ff007988 */ /* 0x0005e80008000825 */
[----:B------:R2:W-:Y:S04]  /*34a0*/  ATOMS.OR RZ, [UR6+0x14], R3 ;  /* 0x00001403ffff798c */ /* 0x0005e8000b000006 */
[----:B------:R2:W-:Y:S01]  /*34b0*/  ATOMS.OR RZ, [UR6+0x18], R5 ;  /* 0x00001805ffff798c */ /* 0x0005e2000b000006 */
[----:B------:R-:W-:Y:S03]  /*34c0*/  SYNCS.ARRIVE.TRANS64.RED.A1T0 RZ, [UR7], RZ ;  /* 0x000000ffffff79a7 */ /* 0x000fe60008100407 */
[----:B------:R2:W-:Y:S01]  /*34d0*/  ATOMS.XOR RZ, [UR6+0x10], R2 ;  /* 0x00001002ffff798c */ /* 0x0005e2000b800006 */
[----:B------:R-:W-:Y:S05]  /*34e0*/  BRA `(.L_x_65) ;  /* 0x0000000000107947 */ /* 0x000fea0003800000 */
.L_x_58:
[----:B------:R-:W-:-:S05]  /*34f0*/  MOV R2, 0xffffffff ;  /* 0xffffffff00027802 */ /* 0x000fca0000000f00 */
[----:B------:R1:W-:Y:S02]  /*3500*/  STS [UR37+0x160], R2 ;  /* 0x00016002ff007988 */ /* 0x0003e40008000825 */
[----:B-1----:R-:W-:Y:S02]  /*3510*/  MOV R2, 0x3530 ;  /* 0x0000353000027802 */ /* 0x002fe40000000f00 */
[----:B-----5:R-:W-:Y:S05]  /*3520*/  CALL.REL.NOINC `($__internal_1_$__cuda_sm10x_tcgen05_guardrail_trap_phase_invalid_during_alloc) ;  /* 0x0000006400507944 */ /* 0x020fea0003c00000 */
.L_x_65:
[----:B------:R-:W-:Y:S05]  /*3530*/  WARPSYNC.ALL ;  /* 0x0000000000007948 */ /* 0x000fea0003800000 */
[----:B------:R-:W3:Y:S01]  /*3540*/  S2UR UR7, SR_CgaCtaId ;  /* 0x00000000000779c3 */ /* 0x000ee20000008800 */
[----:B------:R-:W-:Y:S01]  /*3550*/  UMOV UR6, 0x400 ;  /* 0x0000040000067882 */ /* 0x000fe20000000000 */
[----:B------:R-:W-:-:S06]  /*3560*/  NOP ;  /* 0x0000000000007918 */ /* 0x000fcc0000000000 */
[----:B------:R-:W-:Y:S06]  /*3570*/  BAR.ARV 0x6, 0xa0 ;  /* 0x0182800000007b1d */ /* 0x000fec0000002000 */
[----:B------:R-:W4:Y:S01]  /*3580*/  LDCU UR8, c[0x0][0x38c] ;  /* 0x00007180ff0877ac */ /* 0x000f220008000800 */
[----:B------:R-:W-:Y:S01]  /*3590*/  LOP3.LUT R0, R0, 0xffff, RZ, 0xc0, !PT ;  /* 0x0000ffff00007812 */ /* 0x000fe200078ec0ff */
[----:B-1----:R-:W-:Y:S01]  /*35a0*/  IMAD.MOV.U32 R9, RZ, RZ, 0x1 ;  /* 0x00000001ff097424 */ /* 0x002fe200078e00ff */
[----:B------:R-:W-:Y:S01]  /*35b0*/  LOP3.LUT R8, R8, 0xffff, RZ, 0xc0, !PT ;  /* 0x0000ffff08087812 */ /* 0x000fe200078ec0ff */
[----:B------:R-:W-:Y:S01]  /*35c0*/  UMOV UR19, URZ ;  /* 0x000000ff00137c82 */ /* 0x000fe20008000000 */
[----:B------:R-:W-:Y:S01]  /*35d0*/  R2UR UR10, R0 ;  /* 0x00000000000a72ca */ /* 0x000fe200000e0000 */
[----:B------:R-:W-:Y:S01]  /*35e0*/  UMOV UR18, URZ ;  /* 0x000000ff00127c82 */ /* 0x000fe20008000000 */
[----:B------:R-:W-:Y:S01]  /*35f0*/  R2UR UR11, R8 ;  /* 0x00000000080b72ca */ /* 0x000fe200000e0000 */
[----:B------:R-:W-:Y:S01]  /*3600*/  IMAD.MOV.U32 R8, RZ, RZ, RZ ;  /* 0x000000ffff087224 */ /* 0x000fe200078e00ff */
[----:B------:R-:W-:Y:S01]  /*3610*/  UMOV UR17, URZ ;  /* 0x000000ff00117c82 */ /* 0x000fe20008000000 */
[----:B---3--:R-:W-:-:S02]  /*3620*/  ULEA UR7, UR7, UR6, 0x18 ;  /* 0x0000000607077291 */ /* 0x008fc4000f8ec0ff */
[----:B------:R-:W-:Y:S02]  /*3630*/  UISETP.NE.AND UP2, UPT, UR5, URZ, UPT ;  /* 0x000000ff0500728c */ /* 0x000fe4000bf45270 */
[----:B------:R-:W-:Y:S02]  /*3640*/  UIADD3 UR12, UPT, UPT, UR7, 0x4300, URZ ;  /* 0x00004300070c7890 */ /* 0x000fe4000fffe0ff */
[----:B------:R-:W-:Y:S02]  /*3650*/  UIADD3 UR13, UPT, UPT, UR7, 0x1c300, URZ ;  /* 0x0001c300070d7890 */ /* 0x000fe4000fffe0ff */
[----:B----4-:R-:W-:Y:S01]  /*3660*/  UIADD3 UR8, UPT, UPT, UR8, 0x7f, URZ ;  /* 0x0000007f08087890 */ /* 0x010fe2000fffe0ff */
[----:B--2---:R-:W1:Y:S01]  /*3670*/  LDS R2, [UR7+0x160] ;  /* 0x00016007ff027984 */ /* 0x004e620008000800 */
[----:B------:R-:W-:Y:S02]  /*3680*/  USHF.R.U32.HI UR12, URZ, 0x4, UR12 ;  /* 0x00000004ff0c7899 */ /* 0x000fe4000801160c */
[----:B------:R-:W-:-:S02]  /*3690*/  USHF.R.S32.HI UR6, URZ, 0x1f, UR8 ;  /* 0x0000001fff067899 */ /* 0x000fc40008011408 */
[----:B------:R-:W-:Y:S02]  /*36a0*/  USHF.R.U32.HI UR13, URZ, 0x4, UR13 ;  /* 0x00000004ff0d7899 */ /* 0x000fe4000801160d */
[----:B------:R-:W-:Y:S02]  /*36b0*/  ULEA.HI UR6, UR6, UR8, URZ, 0x7 ;  /* 0x0000000806067291 */ /* 0x000fe4000f8f38ff */
[----:B------:R-:W-:Y:S02]  /*36c0*/  ULOP3.LUT UR12, UR12, 0x3fff, URZ, 0xc0, !UPT ;  /* 0x00003fff0c0c7892 */ /* 0x000fe4000f8ec0ff */
[----:B------:R-:W-:Y:S02]  /*36d0*/  USHF.R.S32.HI UR6, URZ, 0x7, UR6 ;  /* 0x00000007ff067899 */ /* 0x000fe40008011406 */
[----:B------:R-:W-:Y:S02]  /*36e0*/  ULOP3.LUT UR13, UR13, 0x3fff, URZ, 0xc0, !UPT ;  /* 0x00003fff0d0d7892 */ /* 0x000fe4000f8ec0ff */
[----:B------:R-:W-:Y:S01]  /*36f0*/  UISETP.LT.AND UP0, UPT, UR6, 0x1, UPT ;  /* 0x000000010600788c */ /* 0x000fe2000bf01270 */
[----:B------:R-:W-:Y:S01]  /*3700*/  UMOV UR36, 0x0 ;  /* 0x0000000000247882 */ /* 0x000fe20000000000 */
        /* <DEDUP_REMOVED lines=9> */
[----:B------:R-:W-:-:S02]  /*37a0*/  ULOP3.LUT UR12, UR12, 0x10000, URZ, 0xfc, !UPT ;  /* 0x000100000c0c7892 */ /* 0x000fc4000f8efcff */
[----:B------:R-:W-:Y:S02]  /*37b0*/  ULOP3.LUT UR13, UR13, 0x10000, URZ, 0xfc, !UPT ;  /* 0x000100000d0d7892 */ /* 0x000fe4000f8efcff */
[----:B------:R-:W-:Y:S01]  /*37c0*/  USEL UR20, UR6, 0x1, !UP0 ;  /* 0x0000000106147887 */ /* 0x000fe2000c000000 */
[----:B------:R-:W-:Y:S01]  /*37d0*/  UMOV UR26, 0x0 ;  /* 0x00000000001a7882 */ /* 0x000fe20000000000 */
[----:B------:R-:W-:Y:S01]  /*37e0*/  UMOV UR27, 0x8200010 ;  /* 0x08200010001b7882 */ /* 0x000fe20000000000 */
[----:B------:R-:W-:Y:S01]  /*37f0*/  UMOV UR24, 0x0 ;  /* 0x0000000000187882 */ /* 0x000fe20000000000 */
[----:B------:R-:W-:Y:S01]  /*3800*/  UMOV UR25, 0x8200010 ;  /* 0x0820001000197882 */ /* 0x000fe20000000000 */
[----:B------:R-:W-:Y:S01]  /*3810*/  UMOV UR22, 0x0 ;  /* 0x0000000000167882 */ /* 0x000fe20000000000 */
[----:B------:R-:W-:Y:S01]  /*3820*/  UMOV UR23, 0x8200010 ;  /* 0x0820001000177882 */ /* 0x000fe20000000000 */
[----:B-1----:R-:W-:Y:S02]  /*3830*/  R2UR UR21, R2 ;  /* 0x00000000021572ca */ /* 0x002fe400000e0000 */
[----:B------:R-:W-:-:S13]  /*3840*/  CS2R R2, SRZ ;  /* 0x0000000000027805 */ /* 0x000fda000001ff00 */
.L_x_76:
[C---:B------:R-:W-:Y:S02]  /*3850*/  LEA R0, R8.reuse, UR7, 0x3 ;  /* 0x0000000708007c11 */ /* 0x040fe4000f8e18ff */
[----:B------:R-:W-:Y:S02]  /*3860*/  SHF.L.U32 R5, R3, 0x1f, RZ ;  /* 0x0000001f03057819 */ /* 0x000fe400000006ff */
[----:B------:R-:W-:Y:S02]  /*3870*/  LEA R4, R8, UR7, 0x4 ;  /* 0x0000000708047c11 */ /* 0x000fe4000f8e20ff */
[----:B------:R-:W1:Y:S02]  /*3880*/  SYNCS.PHASECHK.TRANS64.TRYWAIT P0, [R0+URZ+0xb0], R5 ;  /* 0x0000b005000075a7 */ /* 0x000e6400080011ff */
[----:B-1-3--:R-:W-:Y:S05]  /*3890*/  @!P0 BRA `(.L_x_69) ;  /* 0x0000005800748947 */ /* 0x00afea0003800000 */
.L_x_173:
[----:B-1----:R-:W1:Y:S01]  /*38a0*/  LDS.128 R4, [R4+0x140] ;  /* 0x0001400004047984 */ /* 0x002e620000000c00 */
[----:B------:R-:W-:Y:S02]  /*38b0*/  VIADD R0, R0, 0xc0 ;  /* 0x000000c000007836 */ /* 0x000fe40000000000 */
[----:B------:R-:W-:Y:S01]  /*38c0*/  VIADD R8, R8, 0x1 ;  /* 0x0000000108087836 */ /* 0x000fe20000000000 */
[----:B------:R-:W-:Y:S01]  /*38d0*/  @!PT LDS RZ, [RZ] ;  /* 0x00000000fffff984 */ /* 0x000fe20000000800 */
[----:B------:R-:W-:Y:S01]  /*38e0*/  @!PT LDS RZ, [RZ] ;  /* 0x00000000fffff984 */ /* 0x000fe20000000800 */
[----:B------:R-:W-:Y:S01]  /*38f0*/  @!PT LDS RZ, [RZ] ;  /* 0x00000000fffff984 */ /* 0x000fe20000000800 */
[----:B------:R-:W-:Y:S01]  /*3900*/  @!PT LDS RZ, [RZ] ;  /* 0x00000000fffff984 */ /* 0x000fe20000000800 */
[----:B------:R2:W-:Y:S06]  /*3910*/  MEMBAR.ALL.CTA ;  /* 0x0000000000007992 */ /* 0x0005ec0000008000 */
[----:B--2---:R-:W2:Y:S01]  /*3920*/  FENCE.VIEW.ASYNC.S ;  /* 0x00000000000073c6 */ /* 0x004ea20000000000 */
[----:B------:R-:W-:-:S04]  /*3930*/  PRMT R0, RZ, 0x654, R0 ;  /* 0x00000654ff007816 */ /* 0x000fc80000000000 */
[----:B--2---:R2:W-:Y:S01]  /*3940*/  SYNCS.ARRIVE.TRANS64.RED.A1T0 RZ, [R0+URZ], RZ ;  /* 0x000000ff00ff79a7 */ /* 0x0045e200081004ff */
[----:B-1----:R-:W-:Y:S01]  /*3950*/  LOP3.LUT P1, RZ, R6, 0x1, RZ, 0xc0, !PT ;  /* 0x0000000106ff7812 */ /* 0x002fe2000782c0ff */
[----:B--2---:R-:W-:-:S12]  /*3960*/  BRA.U UP2, `(.L_x_70) ;  /* 0x0000000502587547 */ /* 0x004fd8000b800000 */
[----:B------:R-:W1:Y:S01]  /*3970*/  LDCU UR8, c[0x0][0x38c] ;  /* 0x00007180ff0877ac */ /* 0x000e620008000800 */
[----:B------:R-:W-:Y:S02]  /*3980*/  PLOP3.LUT P2, PT, PT, PT, PT, 0x80, 0x8 ;  /* 0x000000000008781c */ /* 0x000fe40003f4f070 */
[----:B------:R-:W-:Y:S01]  /*3990*/  SHF.L.U32 R5, R9, 0x1f, RZ ;  /* 0x0000001f09057819 */ /* 0x000fe200000006ff */
[----:B-1----:R-:W-:Y:S02]  /*39a0*/  UISETP.GE.AND UP0, UPT, UR8, 0x1, UPT ;  /* 0x000000010800788c */ /* 0x002fe4000bf06270 */
[----:B------:R-:W-:-:S04]  /*39b0*/  ULEA UR8, UR19, UR7, 0x3 ;  /* 0x0000000713087291 */ /* 0x000fc8000f8e18ff */
[----:B------:R-:W-:-:S05]  /*39c0*/  PLOP3.LUT P0, PT, PT, PT, UP0, 0x80, 0x8 ;  /* 0x000000000008781c */ /* 0x000fca0003f0f008 */
[----:B------:R-:W-:-:S08]  /*39d0*/  @UP0 ULEA UR9, UR18, UR7, 0x3 ;  /* 0x0000000712090291 */ /* 0x000fd0000f8e18ff */
[----:B------:R-:W-:-:S04]  /*39e0*/  @P0 SHF.L.U32 R0, R2, 0x1f, RZ ;  /* 0x0000001f02000819 */ /* 0x000fc800000006ff */
[----:B------:R1:W2:Y:S01]  /*39f0*/  @P0 SYNCS.PHASECHK.TRANS64.TRYWAIT P2, [UR9], R0 ;  /* 0x00000000ff0005a7 */ /* 0x0002a20008041109 */
[----:B------:R-:W-:Y:S01]  /*3a00*/  ULEA UR9, UR19, UR21, 0x6 ;  /* 0x0000001513097291 */ /* 0x000fe2000f8e30ff */
[----:B------:R-:W3:Y:S02]  /*3a10*/  SYNCS.PHASECHK.TRANS64.TRYWAIT P0, [UR8+0xf0], R5 ;  /* 0x0000f005ff0075a7 */ /* 0x000ee40008001108 */
[----:B-123--:R-:W-:Y:S09]  /*3a20*/  @!P0 BRA `(.L_x_71) ;  /* 0x0000005800248947 */ /* 0x00eff20003800000 */
.L_x_175:
[----:B------:R-:W-:Y:S01]  /*3a30*/  UMOV UR16, UR17 ;  /* 0x0000001100107c82 */ /* 0x000fe20008000000 */
[----:B------:R-:W-:Y:S05]  /*3a40*/  BRA.U !UP0, `(.L_x_72) ;  /* 0x0000000508107547 */ /* 0x000fea000b800000 */
[----:B------:R-:W-:Y:S02]  /*3a50*/  UIADD3 UR16, UPT, UPT, UR20, UR17, URZ ;  /* 0x0000001114107290 */ /* 0x000fe4000fffe0ff */
[----:B------:R-:W-:Y:S01]  /*3a60*/  UPLOP3.LUT UP3, UPT, UPT, UPT, UPT, 0x40, 0x4 ;  /* 0x000000000004789c */ /* 0x000fe20003f6e870 */
[----:B------:R-:W-:Y:S01]  /*3a70*/  UMOV UR15, UR6 ;  /* 0x00000006000f7c82 */ /* 0x000fe20008000000 */
[----:B------:R-:W-:-:S09]  /*3a80*/  UMOV UR58, UR18 ;  /* 0x00000012003a7c82 */ /* 0x000fd20008000000 */
.L_x_75:
[----:B--2---:R-:W-:Y:S01]  /*3a90*/  ULEA UR14, UR58, UR7, 0x3 ;  /* 0x000000073a0e7291 */ /* 0x004fe2000f8e18ff */
[----:B---3--:R-:W-:Y:S11]  /*3aa0*/  @P2 BRA `(.L_x_73) ;  /* 0x00000000000c2947 */ /* 0x008ff60003800000 */
[----:B-1----:R-:W-:Y:S04]  /*3ab0*/  SHF.L.U32 R5, R2, 0x1f, RZ ;  /* 0x0000001f02057819 */ /* 0x002fe800000006ff */
[----:B------:R-:W1:Y:S02]  /*3ac0*/  SYNCS.PHASECHK.TRANS64.TRYWAIT P0, [UR14], R5 ;  /* 0x00000005ff0075a7 */ /* 0x000e64000800110e */
[----:B-1----:R-:W-:Y:S05]  /*3ad0*/  @!P0 BRA `(.L_x_74) ;  /* 0x0000005800108947 */ /* 0x002fea0003800000 */
.L_x_73:
[----:B------:R-:W-:Y:S01]  /*3ae0*/  UISETP.NE.AND UP0, UPT, UR15, 0x1, UPT ;  /* 0x000000010f00788c */ /* 0x000fe2000bf05270 */
[----:B------:R-:W-:Y:S01]  /*3af0*/  PLOP3.LUT P2, PT, PT, PT, PT, 0x80, 0x8 ;  /* 0x000000000008781c */ /* 0x000fe20003f4f070 */
[----:B------:R-:W-:Y:S02]  /*3b00*/  UIADD3 UR18, UPT, UPT, UR58, 0x1, URZ ;  /* 0x000000013a127890 */ /* 0x000fe4000fffe0ff */
[----:B------:R-:W-:Y:S02]  /*3b10*/  ULEA UR68, UR58, UR13, 0xa ;  /* 0x0000000d3a447291 */ /* 0x000fe4000f8e50ff */
[----:B------:R-:W-:Y:S01]  /*3b20*/  UISETP.NE.AND UP1, UPT, UR18, 0x6, UPT ;  /* 0x000000061200788c */ /* 0x000fe2000bf25270 */
[----:B------:R-:W-:Y:S01]  /*3b30*/  PLOP3.LUT P0, PT, PT, PT, UP0, 0x80, 0x8 ;  /* 0x000000000008781c */ /* 0x000fe20003f0f008 */
[----:B------:R-:W-:Y:S02]  /*3b40*/  ULEA UR66, UR58, UR12, 0xa ;  /* 0x0000000c3a427291 */ /* 0x000fe4000f8e50ff */
[----:B------:R-:W-:Y:S02]  /*3b50*/  USEL UR39, URZ, 0x1, UP1 ;  /* 0x00000001ff277887 */ /* 0x000fe40008800000 */
[----:B------:R-:W-:Y:S02]  /*3b60*/  USEL UR18, UR18, URZ, UP1 ;  /* 0x000000ff12127287 */ /* 0x000fe40008800000 */
[----:B------:R-:W-:Y:S02]  /*3b70*/  UIADD3 UR64, UPT, UPT, UR68, 0x2, URZ ;  /* 0x0000000244407890 */ /* 0x000fe4000fffe0ff */
[----:B------:R-:W-:Y:S01]  /*3b80*/  @UP0 ULEA UR38, UR18, UR7, 0x3 ;  /* 0x0000000712260291 */ /* 0x000fe2000f8e18ff */
[----:B------:R-:W-:Y:S01]  /*3b90*/  LOP3.LUT R2, R2, UR39, RZ, 0x3c, !PT ;  /* 0x0000002702027c12 */ /* 0x000fe2000f8e3cff */
[----:B------:R-:W-:Y:S02]  /*3ba0*/  UIADD3 UR62, UPT, UPT, UR66, 0x2, URZ ;  /* 0x00000002423e7890 */ /* 0x000fe4000fffe0ff */
[----:B------:R-:W-:Y:S01]  /*3bb0*/  UIADD3 UR60, UPT, UPT, UR68, 0x4, URZ ;  /* 0x00000004443c7890 */ /* 0x000fe2000fffe0ff */
[----:B-1----:R-:W-:Y:S01]  /*3bc0*/  @P0 SHF.L.U32 R0, R2, 0x1f, RZ ;  /* 0x0000001f02000819 */ /* 0x002fe200000006ff */
[----:B------:R-:W-:Y:S02]  /*3bd0*/  UIADD3 UR58, UPT, UPT, UR66, 0x4, URZ ;  /* 0x00000004423a7890 */ /* 0x000fe4000fffe0ff */
[----:B------:R-:W-:Y:S01]  /*3be0*/  UIADD3 UR56, UPT, UPT, UR68, 0x6, URZ ;  /* 0x0000000644387890 */ /* 0x000fe2000fffe0ff */
[----:B------:R2:W3:Y:S01]  /*3bf0*/  @P0 SYNCS.PHASECHK.TRANS64.TRYWAIT P2, [UR38], R0 ;  /* 0x00000000ff0005a7 */ /* 0x0004e20008041126 */
[----:B------:R-:W-:Y:S02]  /*3c00*/  UIADD3 UR54, UPT, UPT, UR66, 0x6, URZ ;  /* 0x0000000642367890 */ /* 0x000fe4000fffe0ff */
        /* <DEDUP_REMOVED lines=10> */
[----:B------:R-:W-:Y:S02]  /*3cb0*/  UIADD3 UR15, UPT, UPT, UR15, -0x1, URZ ;  /* 0xffffffff0f0f7890 */ /* 0x000fe4000fffe0ff */
[----:B------:R-:W-:Y:S01]  /*3cc0*/  UISETP.NE.AND UP0, UPT, UR17, UR16, UPT ;  /* 0x000000101100728c */ /* 0x000fe2000bf05270 */
[----:B------:R-:W-:Y:S01]  /*3cd0*/  UMOV UR69, 0x40004040 ;  /* 0x4000404000457882 */ /* 0x000fe20000000000 */
[----:B------:R-:W-:Y:S01]  /*3ce0*/  UMOV UR67, 0x40004040 ;  /* 0x4000404000437882 */ /* 0x000fe20000000000 */
[----:B------:R-:W-:Y:S01]  /*3cf0*/  UMOV UR65, 0x40004040 ;  /* 0x4000404000417882 */ /* 0x000fe20000000000 */
[----:B------:R-:W-:Y:S01]  /*3d00*/  UTCHMMA.2CTA gdesc[UR66], gdesc[UR68], tmem[UR9], tmem[UR36], idesc[UR37], UP3 ;  /* 0x00ff2444420075ea */ /* 0x000fe20009a00009 */
[----:B------:R-:W-:Y:S01]  /*3d10*/  UPLOP3.LUT UP3, UPT, UPT, UPT, UPT, 0x80, 0x8 ;  /* 0x000000000008789c */ /* 0x000fe20003f6f070 */
[----:B------:R-:W-:Y:S01]  /*3d20*/  UMOV UR63, 0x40004040 ;  /* 0x40004040003f7882 */ /* 0x000fe20000000000 */
[----:B------:R-:W-:Y:S01]  /*3d30*/  UMOV UR61, 0x40004040 ;  /* 0x40004040003d7882 */ /* 0x000fe20000000000 */
[----:B------:R-:W-:Y:S01]  /*3d40*/  UTCHMMA.2CTA gdesc[UR62], gdesc[UR64], tmem[UR9], tmem[UR34], idesc[UR35], UPT ;  /* 0x00ff22403e0075ea */ /* 0x000fe2000ba00009 */
[----:B------:R-:W-:Y:S01]  /*3d50*/  UMOV UR59, 0x40004040 ;  /* 0x40004040003b7882 */ /* 0x000fe20000000000 */
[----:B------:R-:W-:Y:S01]  /*3d60*/  UMOV UR57, 0x40004040 ;  /* 0x4000404000397882 */ /* 0x000fe20000000000 */
[----:B------:R1:W-:Y:S01]  /*3d70*/  UTCHMMA.2CTA gdesc[UR58], gdesc[UR60], tmem[UR9], tmem[UR32], idesc[UR33], UPT ;  /* 0x00ff203c3a0075ea */ /* 0x0003e2000ba00009 */
        /* <DEDUP_REMOVED lines=11> */
[----:B------:R-:W-:Y:S01]  /*3e30*/  UMOV UR39, 0x40004040 ;  /* 0x4000404000277882 */ /* 0x000fe20000000000 */
[----:B------:R2:W-:Y:S01]  /*3e40*/  UTCHMMA.2CTA gdesc[UR42], gdesc[UR44], tmem[UR9], tmem[UR24], idesc[UR25], UPT ;  /* 0x00ff182c2a0075ea */ /* 0x0005e2000ba00009 */
[----:B------:R2:W-:Y:S01]  /*3e50*/  UTCHMMA.2CTA gdesc[UR38], gdesc[UR40], tmem[UR9], tmem[UR22], idesc[UR23], UPT ;  /* 0x00ff1628260075ea */ /* 0x0005e2000ba00009 */
[----:B------:R2:W-:Y:S01]  /*3e60*/  UTCBAR.2CTA.MULTICAST [UR14], URZ, UR11 ;  /* 0x000000ff0e0073e9 */ /* 0x0005e2000820080b */
[----:B-1----:R-:W-:Y:S01]  /*3e70*/  UMOV UR58, UR18 ;  /* 0x00000012003a7c82 */ /* 0x002fe20008000000 */
[----:B------:R-:W-:Y:S05]  /*3e80*/  BRA.U UP0, `(.L_x_75) ;  /* 0xfffffffd00007547 */ /* 0x000fea000b83ffff */
.L_x_72:
[----:B------:R-:W-:Y:S01]  /*3e90*/  UIADD3 UR8, UPT, UPT, UR8, 0xd0, URZ ;  /* 0x000000d008087890 */ /* 0x000fe2000fffe0ff */
[----:B------:R-:W-:-:S08]  /*3ea0*/  UMOV UR17, UR16 ;  /* 0x0000001000117c82 */ /* 0x000fd00008000000 */
[----:B------:R4:W-:Y:S01]  /*3eb0*/  UTCBAR.2CTA.MULTICAST [UR8], URZ, UR10 ;  /* 0x000000ff080073e9 */ /* 0x0009e2000820080a */
[----:B------:R-:W-:Y:S02]  /*3ec0*/  NOP ;  /* 0x0000000000007918 */ /* 0x000fe40000000000 */
.L_x_70:
[----:B------:R-:W-:Y:S01]  /*3ed0*/  UIADD3 UR19, UPT, UPT, UR19, 0x1, URZ ;  /* 0x0000000113137890 */ /* 0x000fe2000fffe0ff */
[----:B------:R-:W-:-:S03]  /*3ee0*/  ISETP.NE.AND P0, PT, R8, 0x2, PT ;  /* 0x000000020800780c */ /* 0x000fc60003f05270 */
[----:B------:R-:W-:Y:S01]  /*3ef0*/  UISETP.NE.AND UP0, UPT, UR19, 0x4, UPT ;  /* 0x000000041300788c */ /* 0x000fe2000bf05270 */
[----:B-12---:R-:W-:Y:S02]  /*3f00*/  SEL R0, RZ, 0x1, P0 ;  /* 0x00000001ff007807 */ /* 0x006fe40000000000 */
[----:B------:R-:W-:Y:S01]  /*3f10*/  SEL R8, R8, RZ, P0 ;  /* 0x000000ff08087207 */ /* 0x000fe20000000000 */
[----:B----4-:R-:W-:Y:S01]  /*3f20*/  USEL UR8, URZ, 0x1, UP0 ;  /* 0x00000001ff087887 */ /* 0x010fe20008000000 */
[----:B------:R-:W-:Y:S01]  /*3f30*/  LOP3.LUT R3, R3, R0, RZ, 0x3c, !PT ;  /* 0x0000000003037212 */ /* 0x000fe200078e3cff */
[----:B------:R-:W-:-:S04]  /*3f40*/  USEL UR19, UR19, URZ, UP0 ;  /* 0x000000ff13137287 */ /* 0x000fc80008000000 */
[----:B------:R-:W-:Y:S01]  /*3f50*/  LOP3.LUT R9, R9, UR8, RZ, 0x3c, !PT ;  /* 0x0000000809097c12 */ /* 0x000fe2000f8e3cff */
[----:B------:R-:W-:Y:S07]  /*3f60*/  @P1 BRA `(.L_x_76) ;  /* 0xfffffff800381947 */ /* 0x000fee000383ffff */
[----:B------:R-:W1:Y:S01]  /*3f70*/  S2UR UR6, SR_CgaCtaId ;  /* 0x00000000000679c3 */ /* 0x000e620000008800 */
[----:B------:R-:W-:Y:S01]  /*3f80*/  ELECT P0, URZ, PT ;  /* 0x0000000000ff782f */ /* 0x000fe20003800000 */
[----:B------:R-:W-:Y:S01]  /*3f90*/  HFMA2 R0, -RZ, RZ, 0, 5.9604644775390625e-08 ;  /* 0x00000001ff007431 */ /* 0x000fe200000001ff */
[----:B------:R-:W-:-:S05]  /*3fa0*/  UMOV UR8, 0x40 ;  /* 0x0000004000087882 */ /* 0x000fca0000000000 */
[----:B------:R-:W-:Y:S01]  /*3fb0*/  UVIRTCOUNT.DEALLOC.SMPOOL 0x80 ;  /* 0x000000800000784c */ /* 0x000fe20000000000 */
[----:B------:R-:W-:Y:S02]  /*3fc0*/  UISETP.NE.AND UP0, UPT, UR5, URZ, UPT ;  /* 0x000000ff0500728c */ /* 0x000fe4000bf05270 */
[----:B-1----:R-:W-:-:S09]  /*3fd0*/  ULEA UR6, UR6, UR8, 0x18 ;  /* 0x0000000806067291 */ /* 0x002fd2000f8ec0ff */
[----:B------:R1:W-:Y:S01]  /*3fe0*/  @P0 STS.U8 [UR6+0x1c], R0 ;  /* 0x00001c00ff000988 */ /* 0x0003e20008000006 */
[----:B------:R-:W-:Y:S05]  /*3ff0*/  BRA.U UP0, `(.L_x_77) ;  /* 0x0000000100a07547 */ /* 0x000fea000b800000 */
[----:B------:R-:W-:Y:S01]  /*4000*/  UIADD3 UR5, UPT, UPT, UR7, 0xf0, URZ ;  /* 0x000000f007057890 */ /* 0x000fe2000fffe0ff */
[----:B------:R-:W-:-:S03]  /*4010*/  SHF.L.U32 R3, R9, 0x1f, RZ ;  /* 0x0000001f09037819 */ /* 0x000fc600000006ff */
[----:B------:R-:W-:-:S09]  /*4020*/  ULEA UR8, UR19, UR5, 0x3 ;  /* 0x0000000513087291 */ /* 0x000fd2000f8e18ff */
[----:B------:R-:W2:Y:S02]  /*4030*/  SYNCS.PHASECHK.TRANS64.TRYWAIT P0, [UR8], R3 ;  /* 0x00000003ff0075a7 */ /* 0x000ea40008001108 */
[----:B--2---:R-:W-:Y:S05]  /*4040*/  @!P0 BRA `(.L_x_78) ;  /* 0x0000005000cc8947 */ /* 0x004fea0003800000 */
.L_x_178:
        /* <DEDUP_REMOVED lines=9> */
.L_x_180:
        /* <DEDUP_REMOVED lines=9> */
.L_x_182:
[----:B------:R-:W-:-:S04]  /*4170*/  UIADD3 UR9, UPT, UPT, UR9, 0x1, URZ ;  /* 0x0000000109097890 */ /* 0x000fc8000fffe0ff */
[----:B------:R-:W-:-:S04]  /*4180*/  UISETP.NE.AND UP1, UPT, UR9, 0x4, UPT ;  /* 0x000000040900788c */ /* 0x000fc8000bf25270 */
[----:B------:R-:W-:Y:S02]  /*4190*/  USEL UR8, URZ, 0x1, UP1 ;  /* 0x00000001ff087887 */ /* 0x000fe40008800000 */
[----:B------:R-:W-:-:S04]  /*41a0*/  USEL UR9, UR9, URZ, UP1 ;  /* 0x000000ff09097287 */ /* 0x000fc80008800000 */
[----:B------:R-:W-:Y:S01]  /*41b0*/  ULEA UR9, UR9, UR5, 0x3 ;  /* 0x0000000509097291 */ /* 0x000fe2000f8e18ff */
[----:B-1----:R-:W-:-:S04]  /*41c0*/  LOP3.LUT R3, R2, UR8, RZ, 0x3c, !PT ;  /* 0x0000000802037c12 */ /* 0x002fc8000f8e3cff */
[----:B------:R-:W-:Y:S01]  /*41d0*/  SHF.L.U32 R3, R3, 0x1f, RZ ;  /* 0x0000001f03037819 */ /* 0x000fe200000006ff */
[----:B------:R-:W-:-:S04]  /*41e0*/  IMAD.U32 R0, RZ, RZ, UR9 ;  /* 0x00000009ff007e24 */ /* 0x000fc8000f8e00ff */
[----:B------:R1:W2:Y:S03]  /*41f0*/  SYNCS.PHASECHK.TRANS64.TRYWAIT P0, [R0+URZ], R3 ;  /* 0x00000003000075a7 */ /* 0x0002a600080011ff */
[----:B--2---:R-:W-:Y:S05]  /*4200*/  @!P0 NANOSLEEP.SYNCS 0x989680 ;  /* 0x009896800000895d */ /* 0x004fea0003900000 */
[----:B------:R-:W2:Y:S02]  /*4210*/  @!P0 SYNCS.PHASECHK.TRANS64 P0, [R0+URZ], R3 ;  /* 0x00000003000085a7 */ /* 0x000ea400080010ff */
[----:B--2---:R-:W-:Y:S05]  /*4220*/  @P0 BRA `(.L_x_81) ;  /* 0x0000000000200947 */ /* 0x004fea0003800000 */
.L_x_82:
[----:B--2---:R2:W4:Y:S02]  /*4230*/  SYNCS.PHASECHK.TRANS64.TRYWAIT P0, [R0+URZ], R3 ;  /* 0x00000003000075a7 */ /* 0x00452400080011ff */
[----:B----4-:R-:W-:Y:S05]  /*4240*/  @!P0 NANOSLEEP.SYNCS 0x989680 ;  /* 0x009896800000895d */ /* 0x010fea0003900000 */
[----:B------:R-:W4:Y:S02]  /*4250*/  @!P0 SYNCS.PHASECHK.TRANS64 P0, [R0+URZ], R3 ;  /* 0x00000003000085a7 */ /* 0x000f2400080010ff */
[----:B----4-:R-:W-:Y:S05]  /*4260*/  @!P0 BRA `(.L_x_82) ;  /* 0xfffffffc00f08947 */ /* 0x010fea000383ffff */
[----:B------:R-:W-:Y:S05]  /*4270*/  BRA `(.L_x_81) ;  /* 0x00000000000c7947 */ /* 0x000fea0003800000 */
.L_x_77:
[----:B------:R-:W-:-:S04]  /*4280*/  UIADD3 UR5, UPT, UPT, UR7, 0x130, URZ ;  /* 0x0000013007057890 */ /* 0x000fc8000fffe0ff */
[----:B------:R-:W-:-:S09]  /*4290*/  UPRMT UR5, UR4, 0x654, UR5 ;  /* 0x0000065404057896 */ /* 0x000fd20008000005 */
[----:B------:R-:W-:Y:S03]  /*42a0*/  SYNCS.ARRIVE.TRANS64.RED.A1T0 RZ, [UR5], RZ ;  /* 0x000000ffffff79a7 */ /* 0x000fe60008100405 */
.L_x_81:
[----:B-12---:R-:W-:Y:S01]  /*42b0*/  SHF.L.U32 R3, RZ, 0x1f, RZ ;  /* 0x0000001fff037819 */ /* 0x006fe200000006ff */
[----:B------:R-:W-:Y:S01]  /*42c0*/  UIADD3 UR5, UPT, UPT, UR7, 0x130, URZ ;  /* 0x0000013007057890 */ /* 0x000fe2000fffe0ff */
[----:B------:R-:W-:Y:S02]  /*42d0*/  PLOP3.LUT P0, PT, PT, PT, UP0, 0x80, 0x8 ;  /* 0x000000000008781c */ /* 0x000fe40003f0f008 */
[----:B------:R-:W1:Y:S02]  /*42e0*/  SYNCS.PHASECHK.TRANS64.TRYWAIT P1, [UR7+0x130], R3 ;  /* 0x00013003ff0075a7 */ /* 0x000e640008021107 */
[----:B-1----:R-:W-:Y:S09]  /*42f0*/  @!P1 BRA `(.L_x_83) ;  /* 0x0000005000689947 */ /* 0x002ff20003800000 */
.L_x_184:
[----:B------:R-:W-:Y:S01]  /*4300*/  @!UP0 UPRMT UR5, UR4, 0x654, UR5 ;  /* 0x0000065404058896 */ /* 0x000fe20008000005 */
[----:B------:R-:W-:Y:S02]  /*4310*/  UMOV UR8, 0xffff ;  /* 0x0000ffff00087882 */ /* 0x000fe40000000000 */
[----:B------:R-:W-:-:S06]  /*4320*/  UMOV UR4, 0x1 ;  /* 0x0000000100047882 */ /* 0x000fcc0000000000 */
[----:B------:R-:W-:Y:S01]  /*4330*/  @!P0 SYNCS.ARRIVE.TRANS64.RED.A1T0 RZ, [UR5], RZ ;  /* 0x000000ffffff89a7 */ /* 0x000fe20008100405 */
[----:B------:R-:W-:Y:S01]  /*4340*/  NOP ;  /* 0x0000000000007918 */ /* 0x000fe20000000000 */
[----:B-1----:R-:W1:Y:S01]  /*4350*/  LDS R0, [UR6+0x14] ;  /* 0x00001406ff007984 */ /* 0x002e620008000800 */
[----:B------:R-:W-:-:S04]  /*4360*/  ULOP3.LUT UR5, UR21, 0xffff, URZ, 0xc0, !UPT ;  /* 0x0000ffff15057892 */ /* 0x000fc8000f8ec0ff */
[----:B------:R-:W-:-:S04]  /*4370*/  USHF.R.U32.HI UR5, URZ, 0x5, UR5 ;  /* 0x00000005ff057899 */ /* 0x000fc80008011605 */
[----:B------:R-:W-:Y:S02]  /*4380*/  USHF.L.U32 UR8, UR8, UR5, URZ ;  /* 0x0000000508087299 */ /* 0x000fe400080006ff */
[----:B------:R-:W-:-:S04]  /*4390*/  USHF.L.U32 UR4, UR4, UR5, URZ ;  /* 0x0000000504047299 */ /* 0x000fc800080006ff */
[----:B-1----:R-:W-:-:S04]  /*43a0*/  LOP3.LUT R0, R0, UR8, RZ, 0xc0, !PT ;  /* 0x0000000800007c12 */ /* 0x002fc8000f8ec0ff */
[----:B------:R-:W-:-:S13]  /*43b0*/  ISETP.NE.AND P0, PT, R0, UR8, PT ;  /* 0x0000000800007c0c */ /* 0x000fda000bf05270 */
[----:B------:R-:W-:Y:S05]  /*43c0*/  @P0 BRA `(.L_x_84) ;  /* 0x0000000000580947 */ /* 0x000fea0003800000 */
[----:B------:R-:W1:Y:S02]  /*43d0*/  LDS R0, [UR6+0x18] ;  /* 0x00001806ff007984 */ /* 0x000e640008000800 */
[----:B-1----:R-:W-:-:S04]  /*43e0*/  LOP3.LUT R0, R0, UR4, RZ, 0xc0, !PT ;  /* 0x0000000400007c12 */ /* 0x002fc8000f8ec0ff */
[----:B------:R-:W-:-:S13]  /*43f0*/  ISETP.NE.AND P0, PT, R0, UR4, PT ;  /* 0x0000000400007c0c */ /* 0x000fda000bf05270 */
[----:B------:R-:W-:Y:S05]  /*4400*/  @P0 BRA `(.L_x_85) ;  /* 0x00000000003c0947 */ /* 0x000fea0003800000 */
[----:B------:R-:W1:Y:S01]  /*4410*/  S2R R2, SR_LANEID ;  /* 0x0000000000027919 */ /* 0x000e620000000000 */
[----:B------:R-:W-:Y:S01]  /*4420*/  ULOP3.LUT UR8, URZ, UR8, URZ, 0x33, !UPT ;  /* 0x00000008ff087292 */ /* 0x000fe2000f8e33ff */
[----:B------:R-:W-:Y:S01]  /*4430*/  LOP3.LUT R4, RZ, UR4, RZ, 0x33, !PT ;  /* 0x00000004ff047c12 */ /* 0x000fe2000f8e33ff */
[----:B------:R-:W-:Y:S02]  /*4440*/  VOTEU.ANY UR7, UPT, PT ;  /* 0x0000000000077886 */ /* 0x000fe400038e0100 */
[----:B------:R-:W-:Y:S01]  /*4450*/  UFLO.U32 UR7, UR7 ;  /* 0x00000007000772bd */ /* 0x000fe200080e0000 */
[----:B------:R-:W2:Y:S01]  /*4460*/  REDUX UR4, R4 ;  /* 0x00000000040473c4 */ /* 0x000ea20000000000 */
[----:B------:R-:W-:-:S06]  /*4470*/  IMAD.U32 R0, RZ, RZ, UR8 ;  /* 0x00000008ff007e24 */ /* 0x000fcc000f8e00ff */
[----:B------:R4:W-:Y:S01]  /*4480*/  UTCATOMSWS.AND URZ, UR8 ;  /* 0x0000000800ff79e3 */ /* 0x0009e20008000000 */
[----:B------:R-:W3:Y:S01]  /*4490*/  REDUX UR5, R0 ;  /* 0x00000000000573c4 */ /* 0x000ee20000000000 */
[----:B-1----:R-:W-:Y:S01]  /*44a0*/  ISETP.EQ.U32.AND P0, PT, R2, UR7, PT ;  /* 0x0000000702007c0c */ /* 0x002fe2000bf02070 */
[----:B--2---:R-:W-:Y:S01]  /*44b0*/  IMAD.U32 R2, RZ, RZ, UR4 ;  /* 0x00000004ff027e24 */ /* 0x004fe2000f8e00ff */
[----:B---3--:R-:W-:-:S11]  /*44c0*/  MOV R3, UR5 ;  /* 0x0000000500037c02 */ /* 0x008fd60008000f00 */
[----:B------:R4:W-:Y:S04]  /*44d0*/  @P0 ATOMS.AND RZ, [UR6+0x14], R3 ;  /* 0x00001403ffff098c */ /* 0x0009e8000a800006 */
[----:B------:R4:W-:Y:S01]  /*44e0*/  @P0 ATOMS.AND RZ, [UR6+0x18], R2 ;  /* 0x00001802ffff098c */ /* 0x0009e2000a800006 */
[----:B------:R-:W-:Y:S05]  /*44f0*/  BRA `(.L_x_86) ;  /* 0x0000000000147947 */ /* 0x000fea0003800000 */
.L_x_85:
[----:B------:R-:W-:Y:S02]  /*4500*/  MOV R2, 0x4520 ;  /* 0x0000452000027802 */ /* 0x000fe40000000f00 */
[----:B---3-5:R-:W-:Y:S05]  /*4510*/  CALL.REL.NOINC `($__internal_0_$__cuda_sm10x_tcgen05_guardrail_trap_col_being_dealloced_not_returned_by_alloc) ;  /* 0x0000005400487944 */ /* 0x028fea0003c00000 */
[----:B------:R-:W-:Y:S05]  /*4520*/  BRA `(.L_x_86) ;  /* 0x0000000000087947 */ /* 0x000fea0003800000 */
.L_x_84:
[----:B------:R-:W-:Y:S02]  /*4530*/  MOV R2, 0x4550 ;  /* 0x0000455000027802 */ /* 0x000fe40000000f00 */
[----:B---3-5:R-:W-:Y:S05]  /*4540*/  CALL.REL.NOINC `($__internal_2_$__cuda_sm10x_tcgen05_guardrail_trap_unallocated_columns_being_dealloced) ;  /* 0x0000005400547944 */ /* 0x028fea0003c00000 */
.L_x_86:
[----:B------:R-:W-:Y:S01]  /*4550*/  NOP ;  /* 0x0000000000007918 */ /* 0x000fe20000000000 */
[----:B----4-:R-:W-:Y:S05]  /*4560*/  EXIT ;  /* 0x000000000000794d */ /* 0x010fea0003800000 */
.L_x_57:
[----:B------:R-:W-:-:S09]  /*4570*/  UISETP.NE.OR UP5, UPT, UR10, 0x3, !UP5 ;  /* 0x000000030a00788c */ /* 0x000fd2000efa5670 */
[----:B------:R-:W-:Y:S05]  /*4580*/  BRA.U UP5, `(.L_x_87) ;  /* 0x0000001105787547 */ /* 0x000fea000b800000 */
[----:B------:R-:W1:Y:S01]  /*4590*/  LDC R0, c[0x0][0xb30] ;  /* 0x0002cc00ff007b82 */ /* 0x000e620000000800 */
[----:B------:R-:W2:Y:S01]  /*45a0*/  LDCU.64 UR8, c[0x0][0x888] ;  /* 0x00011100ff0877ac */ /* 0x000ea20008000a00 */
[----:B------:R-:W-:Y:S02]  /*45b0*/  HFMA2 R25, -RZ, RZ, 0, 0 ;  /* 0x00000000ff197431 */ /* 0x000fe400000001ff */
[----:B-----5:R-:W-:Y:S01]  /*45c0*/  IMAD.MOV.U32 R32, RZ, RZ, 0x1 ;  /* 0x00000001ff207424 */ /* 0x020fe200078e00ff */
[----:B------:R-:W-:Y:S01]  /*45d0*/  MOV R23, 0x1000 ;  /* 0x0000100000177802 */ /* 0x000fe20000000f00 */
[----:B------:R-:W3:Y:S01]  /*45e0*/  LDCU.64 UR4, c[0x0][0x890] ;  /* 0x00011200ff0477ac */ /* 0x000ee20008000a00 */
[----:B------:R-:W-:Y:S01]  /*45f0*/  IMAD.MOV.U32 R27, RZ, RZ, RZ ;  /* 0x000000ffff1b7224 */ /* 0x000fe200078e00ff */
[----:B------:R-:W4:Y:S01]  /*4600*/  LDC R19, c[0x0][0x370] ;  /* 0x0000dc00ff137b82 */ /* 0x000f220000000800 */
[----:B------:R-:W-:Y:S01]  /*4610*/  UMOV UR7, 0x400 ;  /* 0x0000040000077882 */ /* 0x000fe20000000000 */
[----:B------:R-:W-:-:S02]  /*4620*/  UPLOP3.LUT UP1, UPT, UPT, UPT, UPT, 0x40, 0x4 ;  /* 0x000000000004789c */ /* 0x000fc40003f2e870 */
[----:B------:R-:W-:-:S04]  /*4630*/  ULEA UR7, UR37, UR7, 0x18 ;  /* 0x0000000725077291 */ /* 0x000fc8000f8ec0ff */
[----:B------:R-:W4:Y:S01]  /*4640*/  LDC R2, c[0x0][0xb0c] ;  /* 0x0002c300ff027b82 */ /* 0x000f220000000800 */
[----:B------:R-:W-:Y:S02]  /*4650*/  UIADD3 UR13, UPT, UPT, UR7, 0x78, URZ ;  /* 0x00000078070d7890 */ /* 0x000fe4000fffe0ff */
[----:B--2---:R-:W-:Y:S02]  /*4660*/  UISETP.NE.U32.AND UP3, UPT, UR8, URZ, UPT ;  /* 0x000000ff0800728c */ /* 0x004fe4000bf65070 */
[----:B------:R-:W-:Y:S02]  /*4670*/  UIADD3 UR41, UPT, UPT, UR7, 0x60, URZ ;  /* 0x0000006007297890 */ /* 0x000fe4000fffe0ff */
[----:B---3--:R-:W-:Y:S01]  /*4680*/  UISETP.NE.U32.AND UP4, UPT, UR4, URZ, UPT ;  /* 0x000000ff0400728c */ /* 0x008fe2000bf85070 */
[----:B------:R-:W2:Y:S01]  /*4690*/  LDC R18, c[0x0][0xb20] ;  /* 0x0002c800ff127b82 */ /* 0x000ea20000000800 */
[----:B-1----:R-:W-:Y:S01]  /*46a0*/  ISETP.NE.AND P1, PT, R0, 0x1, PT ;  /* 0x000000010000780c */ /* 0x002fe20003f25270 */
[----:B------:R-:W-:-:S02]  /*46b0*/  UISETP.NE.AND.EX UP3, UPT, UR9, URZ, UPT, UP3 ;  /* 0x000000ff0900728c */ /* 0x000fc4000bf65330 */
[----:B------:R-:W-:Y:S02]  /*46c0*/  UIADD3 UR33, UPT, UPT, UR7, 0x68, URZ ;  /* 0x0000006807217890 */ /* 0x000fe4000fffe0ff */
[----:B------:R-:W-:Y:S02]  /*46d0*/  UIADD3 UR25, UPT, UPT, UR7, 0x70, URZ ;  /* 0x0000007007197890 */ /* 0x000fe4000fffe0ff */
[----:B------:R-:W1:Y:S01]  /*46e0*/  LDC.64 R36, c[0x0][0x348] ;  /* 0x0000d200ff247b82 */ /* 0x000e620000000a00 */
[----:B------:R-:W-:Y:S02]  /*46f0*/  UPRMT UR13, UR37, 0x654, UR13 ;  /* 0x00000654250d7896 */ /* 0x000fe4000800000d */
[----:B------:R-:W-:-:S05]  /*4700*/  UISETP.NE.AND.EX UP4, UPT, UR5, URZ, UPT, UP4 ;  /* 0x000000ff0500728c */ /* 0x000fca000bf85340 */
[----:B------:R-:W3:Y:S08]  /*4710*/  LDC.64 R16, c[0x0][0xb10] ;  /* 0x0002c400ff107b82 */ /* 0x000ef00000000a00 */
[----:B------:R-:W1:Y:S08]  /*4720*/  LDC.64 R6, c[0x0][0xb18] ;  /* 0x0002c600ff067b82 */ /* 0x000e700000000a00 */
[----:B------:R-:W1:Y:S08]  /*4730*/  LDC.64 R4, c[0x0][0xb28] ;  /* 0x0002ca00ff047b82 */ /* 0x000e700000000a00 */
[----:B--2-4-:R-:W1:Y:S02]  /*4740*/  LDC R22, c[0x0][0x374] ;  /* 0x0000dd00ff167b82 */ /* 0x014e640000000800 */
.L_x_98:
[----:B------:R-:W-:Y:S02]  /*4750*/  LEA R0, R27, UR7, 0x3 ;  /* 0x000000071b007c11 */ /* 0x000fe4000f8e18ff */
[----:B------:R-:W-:Y:S02]  /*4760*/  SHF.L.U32 R3, R25, 0x1f, RZ ;  /* 0x0000001f19037819 */ /* 0x000fe400000006ff */
[----:B------:R-:W-:Y:S02]  /*4770*/  LEA R28, R27, UR7, 0x4 ;  /* 0x000000071b1c7c11 */ /* 0x000fe4000f8e20ff */
[----:B--2---:R-:W2:Y:S02]  /*4780*/  SYNCS.PHASECHK.TRANS64.TRYWAIT P0, [R0+URZ+0xb0], R3 ;  /* 0x0000b003000075a7 */ /* 0x004ea400080011ff */
[----:B--2---:R-:W-:Y:S05]  /*4790*/  @!P0 BRA `(.L_x_88) ;  /* 0x0000004c00588947 */ /* 0x004fea0003800000 */
.L_x_185:
[----:B------:R-:W-:Y:S01]  /*47a0*/  ISETP.GE.AND P0, PT, R26, 0x1, PT ;  /* 0x000000011a00780c */ /* 0x000fe20003f06270 */
[----:B------:R-:W4:Y:S01]  /*47b0*/  LDS.128 R28, [R28+0x140] ;  /* 0x000140001c1c7984 */ /* 0x000f220000000c00 */
[----:B--2---:R-:W-:Y:S01]  /*47c0*/  VIADD R0, R0, 0xc0 ;  /* 0x000000c000007836 */ /* 0x004fe20000000000 */
[----:B------:R-:W-:Y:S01]  /*47d0*/  @!PT LDS RZ, [RZ] ;  /* 0x00000000fffff984 */ /* 0x000fe20000000800 */
[----:B------:R-:W-:Y:S01]  /*47e0*/  @!PT LDS RZ, [RZ] ;  /* 0x00000000fffff984 */ /* 0x000fe20000000800 */
[----:B------:R-:W-:Y:S01]  /*47f0*/  @!PT LDS RZ, [RZ] ;  /* 0x00000000fffff984 */ /* 0x000fe20000000800 */
[----:B------:R-:W-:Y:S01]  /*4800*/  @!PT LDS RZ, [RZ] ;  /* 0x00000000fffff984 */ /* 0x000fe20000000800 */
[----:B------:R2:W-:Y:S06]  /*4810*/  MEMBAR.ALL.CTA ;  /* 0x0000000000007992 */ /* 0x0005ec0000008000 */
[----:B--2---:R-:W2:Y:S01]  /*4820*/  FENCE.VIEW.ASYNC.S ;  /* 0x00000000000073c6 */ /* 0x004ea20000000000 */
[----:B------:R-:W-:Y:S04]  /*4830*/  PRMT R0, RZ, 0x654, R0 ;  /* 0x00000654ff007816 */ /* 0x000fe80000000000 */
[----:B--2---:R2:W-:Y:S01]  /*4840*/  SYNCS.ARRIVE.TRANS64.RED.A1T0 RZ, [R0+URZ], RZ ;  /* 0x000000ff00ff79a7 */ /* 0x0045e200081004ff */
[----:B----4-:R-:W-:Y:S11]  /*4850*/  LOP3.LUT P3, RZ, R30, 0x1, RZ, 0xc0, !PT ;  /* 0x000000011eff7812 */ /* 0x010ff6000786c0ff */
[----:B------:R-:W-:Y:S02]  /*4860*/  @!UPT UIADD3 URZ, UPT, UPT, URZ, URZ, URZ ;  /* 0x000000fffffff290 */ /* 0x000fe4000fffe0ff */
[----:B------:R-:W-:Y:S02]  /*4870*/  @P3 MOV R13, R28 ;  /* 0x0000001c000d3202 */ /* 0x000fe40000000f00 */
[----:B------:R-:W-:Y:S01]  /*4880*/  @P3 LOP3.LUT R8, R29, 0xffff, RZ, 0xc0, !PT ;  /* 0x0000ffff1d083812 */ /* 0x000fe200078ec0ff */
[----:B--2---:R-:W-:Y:S06]  /*4890*/  @!P0 BRA `(.L_x_89) ;  /* 0x0000000000a48947 */ /* 0x004fec0003800000 */
[----:B-1----:R-:W-:Y:S01]  /*48a0*/  IMAD.HI.U32 R33, R22, R7, RZ ;  /* 0x0000000716217227 */ /* 0x002fe200078e00ff */
[----:B------:R-:W-:Y:S02]  /*48b0*/  ISETP.NE.AND P0, PT, R6, 0x1, PT ;  /* 0x000000010600780c */ /* 0x000fe40003f05270 */
[----:B------:R-:W-:Y:S01]  /*48c0*/  ISETP.NE.AND P2, PT, R26, 0x1, PT ;  /* 0x000000011a00780c */ /* 0x000fe20003f45270 */
[----:B---3--:R-:W-:Y:S01]  /*48d0*/  IMAD.HI.U32 R34, R19, R16, RZ ;  /* 0x0000001013227227 */ /* 0x008fe200078e00ff */
[----:B------:R-:W-:Y:S02]  /*48e0*/  SHF.R.U32.HI R33, RZ, R18, R33 ;  /* 0x00000012ff217219 */ /* 0x000fe40000011621 */
[----:B------:R-:W-:Y:S01]  /*48f0*/  ISETP.NE.AND P4, PT, R2, 0x1, PT ;  /* 0x000000010200780c */ /* 0x000fe20003f85270 */
[----:B------:R-:W-:Y:S01]  /*4900*/  IMAD.HI.U32 R38, R13, R16, RZ ;  /* 0x000000100d267227 */ /* 0x000fe200078e00ff */
[----:B------:R-:W-:Y:S02]  /*4910*/  SHF.R.U32.HI R34, RZ, R17, R34 ;  /* 0x00000011ff227219 */ /* 0x000fe40000011622 */
[----:B------:R-:W-:Y:S01]  /*4920*/  SEL R3, R22, R33, !P0 ;  /* 0x0000002116037207 */ /* 0x000fe20004000000 */
[C---:B------:R-:W-:Y:S01]  /*4930*/  IMAD.HI.U32 R33, R8.reuse, R7, RZ ;  /* 0x0000000708217227 */ /* 0x040fe200078e00ff */
[----:B------:R-:W-:Y:S02]  /*4940*/  SEL R11, R19, R34, !P4 ;  /* 0x00000022130b7207 */ /* 0x000fe40006000000 */
[----:B------:R-:W-:Y:S01]  /*4950*/  SHF.R.U32.HI R38, RZ, R17, R38 ;  /* 0x00000011ff267219 */ /* 0x000fe20000011626 */
[----:B------:R-:W-:Y:S01]  /*4960*/  IMAD.HI.U32 R40, R3, R4, RZ ;  /* 0x0000000403287227 */ /* 0x000fe200078e00ff */
[----:B------:R-:W-:Y:S03]  /*4970*/  SHF.R.U32.HI R33, RZ, R18, R33 ;  /* 0x00000012ff217219 */ /* 0x000fe60000011621 */
[----:B------:R-:W-:Y:S01]  /*4980*/  IMAD.HI.U32 R34, R11, R4, RZ ;  /* 0x000000040b227227 */ /* 0x000fe200078e00ff */
[----:B------:R-:W-:Y:S02]  /*4990*/  @P2 SHF.R.U32.HI R3, RZ, R5, R40 ;  /* 0x00000005ff032219 */ /* 0x000fe40000011628 */
[----:B------:R-:W-:Y:S02]  /*49a0*/  SEL R9, R8, R33, !P0 ;  /* 0x0000002108097207 */ /* 0x000fe40004000000 */
[----:B------:R-:W-:Y:S01]  /*49b0*/  @P2 SHF.R.U32.HI R11, RZ, R5, R34 ;  /* 0x00000005ff0b2219 */ /* 0x000fe20000011622 */
[C---:B------:R-:W-:Y:S01]  /*49c0*/  IMAD R10, R26.reuse, R3, RZ ;  /* 0x000000031a0a7224 */ /* 0x040fe200078e02ff */
[----:B------:R-:W-:Y:S01]  /*49d0*/  SEL R3, R13, R38, !P4 ;  /* 0x000000260d037207 */ /* 0x000fe20006000000 */
[C---:B------:R-:W-:Y:S03]  /*49e0*/  IMAD.HI.U32 R14, R9.reuse, R4, RZ ;  /* 0x00000004090e7227 */ /* 0x040fe600078e00ff */
[----:B------:R-:W-:Y:S01]  /*49f0*/  ISETP.GE.AND P0, PT, R9, R10, PT ;  /* 0x0000000a0900720c */ /* 0x000fe20003f06270 */
[C---:B------:R-:W-:Y:S01]  /*4a00*/  IMAD R12, R26.reuse, R11, RZ ;  /* 0x0000000b1a0c7224 */ /* 0x040fe200078e02ff */
[-C--:B------:R-:W-:Y:S04]  /*4a10*/  SHF.R.U32.HI R14, RZ, R5.reuse, R14 ;  /* 0x00000005ff0e7219 */ /* 0x080fe8000001160e */
[----:B------:R-:W-:Y:S02]  /*4a20*/  ISETP.GE.OR P0, PT, R3, R12, P0 ;  /* 0x0000000c0300720c */ /* 0x000fe40000706670 */
[----:B------:R-:W-:Y:S05]  /*4a30*/  SEL R15, R9, R14, !P2 ;  /* 0x0000000e090f7207 */ /* 0x000fea0005000000 */
[----:B------:R-:W-:Y:S04]  /*4a40*/  IMAD.MOV R14, RZ, RZ, -R15 ;  /* 0x000000ffff0e7224 */ /* 0x000fe800078e0a0f */
[----:B------:R-:W-:Y:S02]  /*4a50*/  IMAD R14, R26, R14, R9 ;  /* 0x0000000e1a0e7224 */ /* 0x000fe400078e0209 */
[C---:B------:R-:W-:Y:S05]  /*4a60*/  @!P0 IMAD.HI.U32 R10, R3.reuse, R4, RZ ;  /* 0x00000004030a8227 */ /* 0x040fea00078e00ff */
[----:B------:R-:W-:Y:S04]  /*4a70*/  @!P0 SHF.R.U32.HI R10, RZ, R5, R10 ;  /* 0x00000005ff0a8219 */ /* 0x000fe8000001160a */
[----:B------:R-:W-:Y:S01]  /*4a80*/  @!P0 SEL R0, R3, R10, !P2 ;  /* 0x0000000a03008207 */ /* 0x000fe20005000000 */
[----:B------:R-:W-:Y:S03]  /*4a90*/  IMAD.MOV R10, RZ, RZ, -R3 ;  /* 0x000000ffff0a7224 */ /* 0x000fe600078e0a03 */
[----:B------:R-:W-:Y:S01]  /*4aa0*/  @!P0 IADD3 R15, PT, PT, R15, -R0, RZ ;  /* 0x800000000f0f8210 */ /* 0x000fe20007ffe0ff */
[----:B------:R-:W-:Y:S01]  /*4ab0*/  @!P0 IMAD R0, R11, R14, R0 ;  /* 0x0000000e0b008224 */ /* 0x000fe200078e0200 */
[----:B------:R-:W-:Y:S01]  /*4ac0*/  IADD3 R11, PT, PT, -R9, RZ, RZ ;  /* 0x000000ff090b7210 */ /* 0x000fe20007ffe1ff */
[----:B------:R-:W-:Y:S02]  /*4ad0*/  IMAD R13, R2, R10, R13 ;  /* 0x0000000a020d7224 */ /* 0x000fe400078e020d */
[----:B------:R-:W-:Y:S02]  /*4ae0*/  @!P0 IMAD R9, R15, R26, R3 ;  /* 0x0000001a0f098224 */ /* 0x000fe400078e0203 */
[----:B------:R-:W-:Y:S02]  /*4af0*/  @!P0 IMAD.MOV.U32 R3, RZ, RZ, R0 ;  /* 0x000000ffff038224 */ /* 0x000fe400078e0000 */
[----:B------:R-:W-:Y:S02]  /*4b00*/  IMAD R8, R6, R11, R8 ;  /* 0x0000000b06087224 */ /* 0x000fe400078e0208 */
[----:B------:R-:W-:Y:S02]  /*4b10*/  IMAD R13, R3, R2, R13 ;  /* 0x00000002030d7224 */ /* 0x000fe400078e020d */
[----:B------:R-:W-:Y:S02]  /*4b20*/  IMAD R8, R9, R6, R8 ;  /* 0x0000000609087224 */ /* 0x000fe400078e0208 */
.L_x_89:
[----:B------:R-:W-:Y:S05]  /*4b30*/  BRA.U UP1, `(.L_x_90) ;  /* 0x0000000101107547 */ /* 0x000fea000b800000 */
[----:B------:R-:W-:Y:S04]  /*4b40*/  MOV R0, UR6 ;  /* 0x0000000600007c02 */ /* 0x000fe80008000f00 */
[----:B------:R-:W-:Y:S04]  /*4b50*/  SHF.L.U32 R3, R0, 0x1f, RZ ;  /* 0x0000001f00037819 */ /* 0x000fe800000006ff */
[----:B------:R-:W2:Y:S02]  /*4b60*/  SYNCS.PHASECHK.TRANS64.TRYWAIT P0, [UR7+0xa8], R3 ;  /* 0x0000a803ff0075a7 */ /* 0x000ea40008001107 */
[----:B--2---:R-:W-:Y:S05]  /*4b70*/  @!P0 BRA `(.L_x_91) ;  /* 0x0000004800748947 */ /* 0x004fea0003800000 */
.L_x_90:
[----:B------:R-:W-:Y:S02]  /*4b80*/  R2UR UR42, R20 ;  /* 0x00000000142a72ca */ /* 0x000fe400000e0000 */
[----:B------:R-:W-:Y:S02]  /*4b90*/  R2UR UR43, R21 ;  /* 0x00000000152b72ca */ /* 0x000fe400000e0000 */
[----:B------:R-:W-:Y:S02]  /*4ba0*/  ISETP.NE.U32.AND P2, PT, RZ, UR4, PT ;  /* 0x00000004ff007c0c */ /* 0x000fe4000bf45070 */
[----:B------:R-:W-:Y:S02]  /*4bb0*/  SHF.L.U32 R12, R32, 0x1f, RZ ;  /* 0x0000001f200c7819 */ /* 0x000fe400000006ff */
[----:B------:R-:W-:Y:S05]  /*4bc0*/  ISETP.NE.AND.EX P2, PT, RZ, UR5, PT, P2 ;  /* 0x00000005ff007c0c */ /* 0x000fea000bf45320 */
[----:B------:R-:W-:Y:S02]  /*4bd0*/  USHF.L.U32 UR42, UR42, 0x7, URZ ;  /* 0x000000072a2a7899 */ /* 0x000fe400080006ff */
[----:B------:R-:W-:Y:S01]  /*4be0*/  USHF.L.U32 UR43, UR43, 0x6, URZ ;  /* 0x000000062b2b7899 */ /* 0x000fe200080006ff */
[----:B------:R-:W-:Y:S11]  /*4bf0*/  BRA.U !UP4, `(.L_x_92) ;  /* 0x000000010c347547 */ /* 0x000ff6000b800000 */
[----:B------:R-:W-:Y:S01]  /*4c00*/  UPLOP3.LUT UP0, UPT, UPT, UPT, UP3, 0x80, 0x8 ;  /* 0x000000000008789c */ /* 0x000fe20003f0f030 */
[----:B--2---:R-:W-:Y:S02]  /*4c10*/  HFMA2 R0, -RZ, RZ, 0, 5.9604644775390625e-08 ;  /* 0x00000001ff007431 */ /* 0x004fe400000001ff */
[----:B------:R-:W-:Y:S03]  /*4c20*/  IMAD.MOV.U32 R59, RZ, RZ, 0x1 ;  /* 0x00000001ff3b7424 */ /* 0x000fe600078e00ff */
[----:B------:R-:W-:Y:S05]  /*4c30*/  PLOP3.LUT P0, PT, PT, PT, UP0, 0x80, 0x8 ;  /* 0x000000000008781c */ /* 0x000fea0003f0f008 */
[----:B------:R-:W2:Y:S01]  /*4c40*/  @UP0 LDCU.64 UR10, c[0x0][0x888] ;  /* 0x00011100ff0a07ac */ /* 0x000ea20008000a00 */
[----:B------:R-:W-:Y:S07]  /*4c50*/  @UP0 UIMAD UR8, UR36, UR4, URZ ;  /* 0x00000004240802a4 */ /* 0x000fee000f8e02ff */
[----:B------:R-:W-:Y:S01]  /*4c60*/  @!P0 PRMT R59, R0, 0x7610, R59 ;  /* 0x00007610003b8816 */ /* 0x000fe2000000003b */
[----:B--2---:R-:W-:Y:S03]  /*4c70*/  @UP0 UIMAD.WIDE UR10, UR8, 0x4, UR10 ;  /* 0x00000004080a08a5 */ /* 0x004fe6000f8e020a */
[----:B------:R-:W2:Y:S03]  /*4c80*/  @!UP0 LDCU UR8, c[0x0][0x880] ;  /* 0x00011000ff0887ac */ /* 0x000ea60008000800 */
[----:B------:R-:W-:Y:S01]  /*4c90*/  IMAD.U32 R10, RZ, RZ, UR10 ;  /* 0x0000000aff0a7e24 */ /* 0x000fe2000f8e00ff */
[----:B------:R-:W-:Y:S05]  /*4ca0*/  MOV R11, UR11 ;  /* 0x0000000b000b7c02 */ /* 0x000fea0008000f00 */
[----:B------:R4:W5:Y:S02]  /*4cb0*/  @P0 LDG.E R35, desc[UR46][R10.64] ;  /* 0x0000002e0a230981 */ /* 0x000964000c1e1900 */
[----:B--2-4-:R-:W-:Y:S07]  /*4cc0*/  @!P0 IMAD.U32 R35, RZ, RZ, UR8 ;  /* 0x00000008ff238e24 */ /* 0x014fee000f8e00ff */
.L_x_92:
[----:B-----5:R-:W-:Y:S01]  /*4cd0*/  @!P2 FSETP.EQ.AND P0, PT, R35, RZ, PT ;  /* 0x000000ff2300a20b */ /* 0x020fe20003f02000 */
[----:B------:R-:W-:Y:S01]  /*4ce0*/  @!UPT UIADD3 URZ, UPT, UPT, URZ, URZ, URZ ;  /* 0x000000fffffff290 */ /* 0x000fe2000fffe0ff */
[----:B------:R-:W-:Y:S11]  /*4cf0*/  @!P2 BRA `(.L_x_93) ;  /* 0x000000000014a947 */ /* 0x000ff60003800000 */
[----:B------:R-:W-:Y:S02]  /*4d00*/  LOP3.LUT P2, RZ, R59, 0xff, RZ, 0xc0, !PT ;  /* 0x000000ff3bff7812 */ /* 0x000fe4000784c0ff */
[----:B------:R-:W-:Y:S04]  /*4d10*/  PLOP3.LUT P0, PT, PT, PT, UP0, 0x80, 0x8 ;  /* 0x000000000008781c */ /* 0x000fe80003f0f008 */
[----:B------:R-:W-:Y:S07]  /*4d20*/  PLOP3.LUT P0, PT, P0, PT, PT, 0x8, 0x80 ;  /* 0x000000000080781c */ /* 0x000fee000070e170 */
[----:B------:R-:W-:Y:S11]  /*4d30*/  @P2 FSETP.EQ.AND P0, PT, R35, RZ, PT ;  /* 0x000000ff2300220b */ /* 0x000ff60003f02000 */
[----:B------:R-:W-:Y:S02]  /*4d40*/  @!UPT UIADD3 URZ, UPT, UPT, URZ, URZ, URZ ;  /* 0x000000fffffff290 */ /* 0x000fe4000fffe0ff */
.L_x_93:
[----:B------:R-:W4:Y:S01]  /*4d50*/  SYNCS.PHASECHK.TRANS64.TRYWAIT P2, [UR7+0x80], R12 ;  /* 0x0000800cff0075a7 */ /* 0x000f220008041107 */
[----:B------:R-:W-:Y:S04]  /*4d60*/  ELECT P4, URZ, PT ;  /* 0x0000000000ff782f */ /* 0x000fe80003880000 */
[----:B------:R-:W-:Y:S11]  /*4d70*/  PLOP3.LUT P4, PT, P0, P4, PT, 0xf2, 0x2f ;  /* 0x00000000002f781c */ /* 0x000ff60000789e72 */
[----:B------:R-:W-:Y:S02]  /*4d80*/  @!UPT UIADD3 URZ, UPT, UPT, URZ, URZ, URZ ;  /* 0x000000fffffff290 */ /* 0x000fe4000fffe0ff */
[----:B-1----:R-:W-:Y:S05]  /*4d90*/  @!P4 IADD3 R9, P0, PT, R36, 0x580, RZ ;  /* 0x000005802409c810 */ /* 0x002fea0007f1e0ff */
[----:B--2---:R-:W-:Y:S01]  /*4da0*/  @!P4 IMAD.X R0, RZ, RZ, R37, P0 ;  /* 0x000000ffff00c224 */ /* 0x004fe200000e0625 */
[----:B----4-:R-:W-:Y:S07]  /*4db0*/  @!P2 BRA `(.L_x_94) ;  /* 0x0000004400fca947 */ /* 0x010fee0003800000 */
.L_x_188:
[----:B------:R-:W-:Y:S01]  /*4dc0*/  @!P4 R2UR UR9, R9 ;  /* 0x000000000909c2ca */ /* 0x000fe200000e0000 */
[----:B------:R-:W-:Y:S01]  /*4dd0*/  VOTEU.ALL UP1, P4 ;  /* 0x0000000000ff7886 */ /* 0x000fe20002020000 */
[----:B------:R-:W-:Y:S01]  /*4de0*/  @!P4 R2UR UR8, R0 ;  /* 0x000000000008c2ca */ /* 0x000fe200000e0000 */
[----:B------:R-:W-:Y:S01]  /*4df0*/  VOTEU.ALL UP2, P4 ;  /* 0x0000000000ff7886 */ /* 0x000fe20002040000 */
[----:B------:R-:W-:Y:S01]  /*4e00*/  UMOV UR16, 0x0 ;  /* 0x0000000000107882 */ /* 0x000fe20000000000 */
[----:B------:R-:W-:Y:S01]  /*4e10*/  UMOV UR17, 0x10000000 ;  /* 0x1000000000117882 */ /* 0x000fe20000000000 */
[----:B------:R-:W-:Y:S01]  /*4e20*/  @!UP1 UIADD3 UR40, UPT, UPT, UR7, 0x200, URZ ;  /* 0x0000020007289890 */ /* 0x000fe2000fffe0ff */
[----:B------:R-:W-:Y:S01]  /*4e30*/  @!P4 IMAD.MOV.U32 R0, RZ, RZ, 0x1000 ;  /* 0x00001000ff00c424 */ /* 0x000fe200078e00ff */
[----:B------:R-:W-:Y:S01]  /*4e40*/  UMOV UR44, UR36 ;  /* 0x00000024002c7c82 */ /* 0x000fe20008000000 */
[----:B------:R-:W-:Y:S01]  /*4e50*/  @!UP1 UIADD3 UR10, UPT, UPT, UR42, 0x40, URZ ;  /* 0x000000402a0a9890 */ /* 0x000fe2000fffe0ff */
[----:B------:R-:W-:Y:S01]  /*4e60*/  @!P4 IADD3 R9, P0, PT, R36, 0x580, RZ ;  /* 0x000005802409c810 */ /* 0x000fe20007f1e0ff */
[----:B------:R-:W-:Y:S01]  /*4e70*/  UMOV UR11, UR43 ;  /* 0x0000002b000b7c82 */ /* 0x000fe20008000000 */
[----:B------:R-:W-:Y:S01]  /*4e80*/  UMOV UR12, UR36 ;  /* 0x00000024000c7c82 */ /* 0x000fe20008000000 */
[----:B------:R-:W-:Y:S01]  /*4e90*/  IMAD.U32 R10, RZ, RZ, UR9 ;  /* 0x00000009ff0a7e24 */ /* 0x000fe2000f8e00ff */
[----:B------:R-:W-:Y:S01]  /*4ea0*/  UMOV UR9, UR41 ;  /* 0x0000002900097c82 */ /* 0x000fe20008000000 */
[----:B------:R-:W-:Y:S01]  /*4eb0*/  IMAD.U32 R11, RZ, RZ, UR8 ;  /* 0x00000008ff0b7e24 */ /* 0x000fe2000f8e00ff */
[----:B------:R-:W-:Y:S02]  /*4ec0*/  @!UP1 UIADD3 UR8, UPT, UPT, UR7, 0xa00, URZ ;  /* 0x00000a0007089890 */ /* 0x000fe4000fffe0ff */
[----:B------:R-:W-:Y:S01]  /*4ed0*/  @!P4 R2UR UR18, R10 ;  /* 0x000000000a12c2ca */ /* 0x000fe200000e0000 */
[----:B------:R-:W-:Y:S01]  /*4ee0*/  VOTEU.ALL UP1, P4 ;  /* 0x0000000000ff7886 */ /* 0x000fe20002020000 */
[----:B------:R-:W-:Y:S01]  /*4ef0*/  @!P4 R2UR UR19, R11 ;  /* 0x000000000b13c2ca */ /* 0x000fe200000e0000 */
[----:B------:R-:W-:Y:S11]  /*4f00*/  UPRMT UR14, UR37, 0x654, UR41 ;  /* 0x00000654250e7896 */ /* 0x000ff60008000029 */
[----:B------:R-:W-:Y:S01]  /*4f10*/  @!UPT UIADD3 URZ, UPT, UPT, URZ, URZ, URZ ;  /* 0x000000fffffff290 */ /* 0x000fe2000fffe0ff */
[----:B------:R2:W-:Y:S01]  /*4f20*/  @!UP2 UTMALDG.3D [UR40], [UR18], desc[UR16] ;  /* 0x000010281200a5b4 */ /* 0x0005e20008011000 */
[----:B------:R2:W-:Y:S01]  /*4f30*/  @!UP1 UTMALDG.3D [UR8], [UR18], desc[UR16] ;  /* 0x00001008120095b4 */ /* 0x0005e20008011000 */
[----:B------:R4:W-:Y:S01]  /*4f40*/  @!P4 SYNCS.ARRIVE.TRANS64.RED.A0TR RZ, [UR7+0x60], R0 ;  /* 0x00006000ffffc9a7 */ /* 0x0009e20008300407 */
[----:B------:R-:W-:Y:S01]  /*4f50*/  SYNCS.ARRIVE.TRANS64.RED.A1T0 RZ, [UR14], RZ ;  /* 0x000000ffffff79a7 */ /* 0x000fe2000810040e */
[----:B----4-:R-:W-:Y:S01]  /*4f60*/  @!P4 IMAD.X R0, RZ, RZ, R37, P0 ;  /* 0x000000ffff00c224 */ /* 0x010fe200000e0625 */
[----:B------:R-:W4:Y:S02]  /*4f70*/  SYNCS.PHASECHK.TRANS64.TRYWAIT P2, [UR7+0x88], R12 ;  /* 0x0000880cff0075a7 */ /* 0x000f240008041107 */
[----:B--2-4-:R-:W-:Y:S05]  /*4f80*/  @!P2 BRA `(.L_x_95) ;  /* 0x0000004400a0a947 */ /* 0x014fea0003800000 */
.L_x_190:
        /* <DEDUP_REMOVED lines=8> */
[----:B------:R-:W-:Y:S01]  /*5010*/  @!UP1 UIADD3 UR32, UPT, UPT, UR7, 0x1200, URZ ;  /* 0x0000120007209890 */ /* 0x000fe2000fffe0ff */
[----:B------:R-:W-:Y:S01]  /*5020*/  @!P4 IADD3 R21, P0, PT, R36, 0x580, RZ ;  /* 0x000005802415c810 */ /* 0x000fe20007f1e0ff */
[----:B------:R-:W-:Y:S01]  /*5030*/  UMOV UR35, UR43 ;  /* 0x0000002b00237c82 */ /* 0x000fe20008000000 */
[----:B------:R-:W-:Y:S02]  /*5040*/  @!UP1 UIADD3 UR10, UPT, UPT, UR42, 0x50, URZ ;  /* 0x000000502a0a9890 */ /* 0x000fe4000fffe0ff */
[----:B------:R-:W-:Y:S01]  /*5050*/  IMAD.U32 R10, RZ, RZ, UR9 ;  /* 0x00000009ff0a7e24 */ /* 0x000fe2000f8e00ff */
[----:B------:R-:W-:Y:S01]  /*5060*/  UMOV UR9, UR33 ;  /* 0x0000002100097c82 */ /* 0x000fe20008000000 */
[----:B------:R-:W-:Y:S01]  /*5070*/  IMAD.U32 R11, RZ, RZ, UR8 ;  /* 0x00000008ff0b7e24 */ /* 0x000fe2000f8e00ff */
[----:B------:R-:W-:Y:S01]  /*5080*/  @!UP1 UIADD3 UR8, UPT, UPT, UR7, 0x1a00, URZ ;  /* 0x00001a0007089890 */ /* 0x000fe2000fffe0ff */
[----:B------:R-:W-:Y:S01]  /*5090*/  @!P4 IMAD.X R20, RZ, RZ, R37, P0 ;  /* 0x000000ffff14c224 */ /* 0x000fe200000e0625 */
[----:B------:R-:W-:Y:S01]  /*50a0*/  @!P4 R2UR UR18, R10 ;  /* 0x000000000a12c2ca */ /* 0x000fe200000e0000 */
[----:B------:R-:W-:Y:S01]  /*50b0*/  VOTEU.ALL UP1, P4 ;  /* 0x0000000000ff7886 */ /* 0x000fe20002020000 */
[----:B------:R-:W-:Y:S01]  /*50c0*/  @!P4 R2UR UR19, R11 ;  /* 0x000000000b13c2ca */ /* 0x000fe200000e0000 */
[----:B------:R-:W-:Y:S01]  /*50d0*/  UMOV UR11, UR43 ;  /* 0x0000002b000b7c82 */ /* 0x000fe20008000000 */
[----:B------:R-:W-:Y:S01]  /*50e0*/  UMOV UR12, UR36 ;  /* 0x00000024000c7c82 */ /* 0x000fe20008000000 */
[----:B------:R-:W-:Y:S10]  /*50f0*/  UPRMT UR14, UR37, 0x654, UR33 ;  /* 0x00000654250e7896 */ /* 0x000ff40008000021 */
[----:B------:R2:W-:Y:S01]  /*5100*/  @!UP2 UTMALDG.3D [UR32], [UR18], desc[UR16] ;  /* 0x000010201200a5b4 */ /* 0x0005e20008011000 */
[----:B------:R2:W-:Y:S01]  /*5110*/  @!UP1 UTMALDG.3D [UR8], [UR18], desc[UR16] ;  /* 0x00001008120095b4 */ /* 0x0005e20008011000 */
[----:B------:R2:W-:Y:S01]  /*5120*/  @!P4 SYNCS.ARRIVE.TRANS64.RED.A0TR RZ, [UR7+0x68], R0 ;  /* 0x00006800ffffc9a7 */ /* 0x0005e20008300407 */
[----:B------:R-:W-:Y:S01]  /*5130*/  SYNCS.ARRIVE.TRANS64.RED.A1T0 RZ, [UR14], RZ ;  /* 0x000000ffffff79a7 */ /* 0x000fe2000810040e */
[----:B------:R-:W4:Y:S02]  /*5140*/  SYNCS.PHASECHK.TRANS64.TRYWAIT P2, [UR7+0x90], R12 ;  /* 0x0000900cff0075a7 */ /* 0x000f240008041107 */
[----:B--2-4-:R-:W-:Y:S05]  /*5150*/  @!P2 BRA `(.L_x_96) ;  /* 0x000000440044a947 */ /* 0x014fea0003800000 */
.L_x_192:
[----:B------:R-:W2:Y:S01]  /*5160*/  LDC.64 R14, c[0x0][0xb10] ;  /* 0x0002c400ff0e7b82 */ /* 0x000ea20000000a00 */
[----:B------:R-:W-:Y:S01]  /*5170*/  @!P4 R2UR UR9, R21 ;  /* 0x000000001509c2ca */ /* 0x000fe200000e0000 */
[----:B------:R-:W-:Y:S01]  /*5180*/  VOTEU.ALL UP1, P4 ;  /* 0x0000000000ff7886 */ /* 0x000fe20002020000 */
[----:B------:R-:W-:Y:S01]  /*5190*/  @!P4 R2UR UR8, R20 ;  /* 0x000000001408c2ca */ /* 0x000fe200000e0000 */
[----:B------:R-:W-:Y:S01]  /*51a0*/  VOTEU.ALL UP2, P4 ;  /* 0x0000000000ff7886 */ /* 0x000fe20002040000 */
[----:B------:R-:W-:Y:S03]  /*51b0*/  UMOV UR16, 0x0 ;  /* 0x0000000000107882 */ /* 0x000fe60000000000 */
[----:B------:R-:W4:Y:S01]  /*51c0*/  LDC.64 R10, c[0x0][0xb18] ;  /* 0x0002c600ff0a7b82 */ /* 0x000f220000000a00 */
[----:B------:R-:W-:Y:S01]  /*51d0*/  @!UP1 UIADD3 UR26, UPT, UPT, UR42, 0x20, URZ ;  /* 0x000000202a1a9890 */ /* 0x000fe2000fffe0ff */
[----:B------:R-:W-:Y:S01]  /*51e0*/  @P3 SHF.R.U32.HI R24, RZ, 0x10, R29 ;  /* 0x00000010ff183819 */ /* 0x000fe2000001161d */
[----:B------:R-:W-:Y:S01]  /*51f0*/  @!UP1 UIADD3 UR24, UPT, UPT, UR7, 0x2200, URZ ;  /* 0x0000220007189890 */ /* 0x000fe2000fffe0ff */
[----:B------:R-:W-:Y:S01]  /*5200*/  VIADD R27, R27, 0x1 ;  /* 0x000000011b1b7836 */ /* 0x000fe20000000000 */
[----:B------:R-:W-:Y:S03]  /*5210*/  UMOV UR17, 0x10000000 ;  /* 0x1000000000117882 */ /* 0x000fe60000000000 */
[----:B------:R-:W5:Y:S01]  /*5220*/  @!P1 LDC R0, c[0x0][0xb20] ;  /* 0x0002c800ff009b82 */ /* 0x000f620000000800 */
[----:B------:R-:W-:Y:S01]  /*5230*/  UMOV UR27, UR43 ;  /* 0x0000002b001b7c82 */ /* 0x000fe20008000000 */
[----:B------:R-:W-:Y:S01]  /*5240*/  IMAD.U32 R20, RZ, RZ, UR9 ;  /* 0x00000009ff147e24 */ /* 0x000fe2000f8e00ff */
[----:B------:R-:W-:Y:S05]  /*5250*/  UMOV UR28, UR36 ;  /* 0x00000024001c7c82 */ /* 0x000fea0008000000 */
[----:B-1----:R-:W1:Y:S01]  /*5260*/  @!P1 LDC R3, c[0x0][0xb0c] ;  /* 0x0002c300ff039b82 */ /* 0x002e620000000800 */
[----:B------:R-:W-:Y:S01]  /*5270*/  IMAD.U32 R21, RZ, RZ, UR8 ;  /* 0x00000008ff157e24 */ /* 0x000fe2000f8e00ff */
[----:B------:R-:W-:Y:S01]  /*5280*/  @!UP1 UIADD3 UR10, UPT, UPT, UR42, 0x60, URZ ;  /* 0x000000602a0a9890 */ /* 0x000fe2000fffe0ff */
[----:B------:R-:W-:Y:S01]  /*5290*/  @!P4 R2UR UR18, R20 ;  /* 0x000000001412c2ca */ /* 0x000fe200000e0000 */
[----:B------:R-:W-:Y:S01]  /*52a0*/  @!UP1 UIADD3 UR8, UPT, UPT, UR7, 0x2a00, URZ ;  /* 0x00002a0007089890 */ /* 0x000fe2000fffe0ff */
[----:B------:R-:W-:Y:S01]  /*52b0*/  @!P4 IMAD.MOV.U32 R20, RZ, RZ, 0x1000 ;  /* 0x00001000ff14c424 */ /* 0x000fe200078e00ff */
[----:B------:R-:W-:Y:S01]  /*52c0*/  @!P4 R2UR UR19, R21 ;  /* 0x000000001513c2ca */ /* 0x000fe200000e0000 */
[----:B------:R-:W-:Y:S01]  /*52d0*/  VOTEU.ALL UP1, P4 ;  /* 0x0000000000ff7886 */ /* 0x000fe20002020000 */
[----:B------:R-:W-:Y:S01]  /*52e0*/  UMOV UR9, UR25 ;  /* 0x0000001900097c82 */ /* 0x000fe20008000000 */
[----:B------:R-:W-:Y:S01]  /*52f0*/  UMOV UR11, UR43 ;  /* 0x0000002b000b7c82 */ /* 0x000fe20008000000 */
[----:B------:R-:W-:Y:S01]  /*5300*/  UMOV UR12, UR36 ;  /* 0x00000024000c7c82 */ /* 0x000fe20008000000 */
[----:B------:R-:W-:Y:S08]  /*5310*/  UPRMT UR14, UR37, 0x654, UR25 ;  /* 0x00000654250e7896 */ /* 0x000ff00008000019 */
[----:B------:R1:W-:Y:S02]  /*5320*/  @!UP2 UTMALDG.3D [UR24], [UR18], desc[UR16] ;  /* 0x000010181200a5b4 */ /* 0x0003e40008011000 */
[----:B-1----:R-:W-:Y:S01]  /*5330*/  @!P1 ISETP.NE.AND P2, PT, R3, 0x1, PT ;  /* 0x000000010300980c */ /* 0x002fe20003f45270 */
[C---:B--2---:R-:W-:Y:S01]  /*5340*/  @!P1 IMAD.HI.U32 R14, R13.reuse, R14, RZ ;  /* 0x0000000e0d0e9227 */ /* 0x044fe200078e00ff */
[----:B----4-:R-:W-:Y:S01]  /*5350*/  @!P1 ISETP.NE.AND P0, PT, R10, 0x1, PT ;  /* 0x000000010a00980c */ /* 0x010fe20003f05270 */
[----:B------:R1:W-:Y:S01]  /*5360*/  @!UP1 UTMALDG.3D [UR8], [UR18], desc[UR16] ;  /* 0x00001008120095b4 */ /* 0x0003e20008011000 */
[----:B------:R1:W-:Y:S01]  /*5370*/  @!P4 SYNCS.ARRIVE.TRANS64.RED.A0TR RZ, [UR7+0x70], R20 ;  /* 0x00007014ffffc9a7 */ /* 0x0003e20008300407 */
[C---:B------:R-:W-:Y:S01]  /*5380*/  @!P1 IMAD.HI.U32 R11, R8.reuse, R11, RZ ;  /* 0x0000000b080b9227 */ /* 0x040fe200078e00ff */
[----:B------:R-:W-:Y:S04]  /*5390*/  @!P1 SHF.R.U32.HI R14, RZ, R15, R14 ;  /* 0x0000000fff0e9219 */ /* 0x000fe8000001160e */
[----:B-----5:R-:W-:Y:S02]  /*53a0*/  @!P1 SHF.R.U32.HI R9, RZ, R0, R11 ;  /* 0x00000000ff099219 */ /* 0x020fe4000001160b */
[----:B------:R-:W-:Y:S02]  /*53b0*/  @!P1 SEL R14, R13, R14, !P2 ;  /* 0x0000000e0d0e9207 */ /* 0x000fe40005000000 */
[----:B------:R-:W-:Y:S05]  /*53c0*/  @!P1 SEL R9, R8, R9, !P0 ;  /* 0x0000000908099207 */ /* 0x000fea0004000000 */
[----:B------:R-:W-:Y:S01]  /*53d0*/  @!P1 IMAD.IADD R0, R9, 0x1, -R14 ;  /* 0x0000000109009824 */ /* 0x000fe200078e0a0e */
[----:B------:R-:W-:Y:S01]  /*53e0*/  SYNCS.ARRIVE.TRANS64.RED.A1T0 RZ, [UR14], RZ ;  /* 0x000000ffffff79a7 */ /* 0x000fe2000810040e */
[----:B------:R-:W-:Y:S02]  /*53f0*/  @!P1 IMAD.IADD R9, R14, 0x1, -R9 ;  /* 0x000000010e099824 */ /* 0x000fe400078e0a09 */
[----:B------:R-:W-:Y:S02]  /*5400*/  @!P1 IMAD R13, R0, R3, R13 ;  /* 0x00000003000d9224 */ /* 0x000fe400078e020d */
[----:B------:R-:W-:Y:S01]  /*5410*/  @!P1 IMAD R8, R9, R10, R8 ;  /* 0x0000000a09089224 */ /* 0x000fe200078e0208 */
[----:B------:R-:W2:Y:S02]  /*5420*/  SYNCS.PHASECHK.TRANS64.TRYWAIT P5, [UR7+0x98], R12 ;  /* 0x0000980cff0075a7 */ /* 0x000ea400080a1107 */
[----:B-12---:R-:W-:Y:S05]  /*5430*/  @!P5 BRA `(.L_x_97) ;  /* 0x0000004000a4d947 */ /* 0x006fea0003800000 */
.L_x_194:
[----:B-1----:R-:W-:Y:S01]  /*5440*/  @!P4 IADD3 R3, P0, PT, R36, 0x580, RZ ;  /* 0x000005802403c810 */ /* 0x002fe20007f1e0ff */
[----:B------:R-:W-:Y:S01]  /*5450*/  VOTEU.ALL UP1, P4 ;  /* 0x0000000000ff7886 */ /* 0x000fe20002020000 */
[----:B------:R-:W-:Y:S01]  /*5460*/  VOTEU.ALL UP2, P4 ;  /* 0x0000000000ff7886 */ /* 0x000fe20002040000 */
[----:B------:R-:W-:Y:S01]  /*5470*/  UMOV UR14, 0x0 ;  /* 0x00000000000e7882 */ /* 0x000fe20000000000 */
[----:B------:R-:W-:Y:S01]  /*5480*/  @!P4 R2UR UR9, R3 ;  /* 0x000000000309c2ca */ /* 0x000fe200000e0000 */
[----:B------:R-:W-:Y:S01]  /*5490*/  @!P4 IMAD.X R0, RZ, RZ, R37, P0 ;  /* 0x000000ffff00c224 */ /* 0x000fe200000e0625 */
[----:B------:R-:W-:Y:S01]  /*54a0*/  @!UP1 UIADD3 UR17, UPT, UPT, UR7, 0x78, URZ ;  /* 0x0000007807119890 */ /* 0x000fe2000fffe0ff */
[----:B------:R-:W-:Y:S01]  /*54b0*/  ISETP.NE.AND P0, PT, R27, 0x2, PT ;  /* 0x000000021b00780c */ /* 0x000fe20003f05270 */
[----:B------:R-:W-:Y:S01]  /*54c0*/  @!UP1 UIADD3 UR18, UPT, UPT, UR42, 0x30, URZ ;  /* 0x000000302a129890 */ /* 0x000fe2000fffe0ff */
[----:B------:R-:W-:Y:S01]  /*54d0*/  LOP3.LUT R32, R32, 0x1, RZ, 0x3c, !PT ;  /* 0x0000000120207812 */ /* 0x000fe200078e3cff */
[----:B------:R-:W-:Y:S01]  /*54e0*/  @!UP1 UIADD3 UR16, UPT, UPT, UR7, 0x3200, URZ ;  /* 0x0000320007109890 */ /* 0x000fe2000fffe0ff */
[----:B------:R-:W-:Y:S01]  /*54f0*/  @!P4 R2UR UR8, R0 ;  /* 0x000000000008c2ca */ /* 0x000fe200000e0000 */
[----:B------:R-:W-:Y:S01]  /*5500*/  UMOV UR15, 0x10000000 ;  /* 0x10000000000f7882 */ /* 0x000fe20000000000 */
[----:B------:R-:W-:Y:S01]  /*5510*/  UMOV UR19, UR43 ;  /* 0x0000002b00137c82 */ /* 0x000fe20008000000 */
[----:B------:R-:W-:Y:S01]  /*5520*/  UMOV UR20, UR36 ;  /* 0x0000002400147c82 */ /* 0x000fe20008000000 */
[----:B------:R-:W-:Y:S01]  /*5530*/  @!UP1 UIADD3 UR10, UPT, UPT, UR42, 0x70, URZ ;  /* 0x000000702a0a9890 */ /* 0x000fe2000fffe0ff */
[----:B------:R-:W-:Y:S01]  /*5540*/  SEL R0, RZ, 0x1, P0 ;  /* 0x00000001ff007807 */ /* 0x000fe20000000000 */
[----:B------:R-:W-:Y:S01]  /*5550*/  IMAD.U32 R10, RZ, RZ, UR9 ;  /* 0x00000009ff0a7e24 */ /* 0x000fe2000f8e00ff */
[----:B------:R-:W-:Y:S01]  /*5560*/  UMOV UR11, UR43 ;  /* 0x0000002b000b7c82 */ /* 0x000fe20008000000 */
[----:B------:R-:W-:Y:S01]  /*5570*/  UMOV UR12, UR36 ;  /* 0x00000024000c7c82 */ /* 0x000fe20008000000 */
[----:B------:R-:W-:Y:S01]  /*5580*/  UMOV UR9, UR17 ;  /* 0x0000001100097c82 */ /* 0x000fe20008000000 */
[----:B------:R-:W-:Y:S01]  /*5590*/  @P3 R2UR UR36, R24 ;  /* 0x00000000182432ca */ /* 0x000fe200000e0000 */
[----:B------:R-:W-:Y:S01]  /*55a0*/  IMAD.IADD R20, R8, 0x1, R58 ;  /* 0x0000000108147824 */ /* 0x000fe200078e023a */
[----:B------:R-:W-:Y:S01]  /*55b0*/  @!P4 R2UR UR22, R10 ;  /* 0x000000000a16c2ca */ /* 0x000fe200000e0000 */
[----:B------:R-:W-:Y:S01]  /*55c0*/  IMAD.U32 R11, RZ, RZ, UR8 ;  /* 0x00000008ff0b7e24 */ /* 0x000fe2000f8e00ff */
[----:B------:R-:W-:Y:S01]  /*55d0*/  @!UP1 UIADD3 UR8, UPT, UPT, UR7, 0x3a00, URZ ;  /* 0x00003a0007089890 */ /* 0x000fe2000fffe0ff */
[----:B------:R-:W-:Y:S01]  /*55e0*/  LOP3.LUT R25, R25, R0, RZ, 0x3c, !PT ;  /* 0x0000000019197212 */ /* 0x000fe200078e3cff */
[----:B------:R-:W-:Y:S01]  /*55f0*/  VOTEU.ALL UP1, P4 ;  /* 0x0000000000ff7886 */ /* 0x000fe20002020000 */
[----:B------:R-:W-:Y:S01]  /*5600*/  IMAD.IADD R21, R13, 0x1, R60 ;  /* 0x000000010d157824 */ /* 0x000fe200078e023c */
[----:B------:R-:W-:Y:S02]  /*5610*/  @!P4 R2UR UR23, R11 ;  /* 0x000000000b17c2ca */ /* 0x000fe400000e0000 */
[----:B------:R-:W-:Y:S11]  /*5620*/  SEL R27, R27, RZ, P0 ;  /* 0x000000ff1b1b7207 */ /* 0x000ff60000000000 */
[----:B------:R2:W-:Y:S01]  /*5630*/  @!UP2 UTMALDG.3D [UR16], [UR22], desc[UR14] ;  /* 0x00000e101600a5b4 */ /* 0x0005e20008011000 */
[----:B------:R2:W-:Y:S01]  /*5640*/  @!UP1 UTMALDG.3D [UR8], [UR22], desc[UR14] ;  /* 0x00000e08160095b4 */ /* 0x0005e20008011000 */
[----:B------:R2:W-:Y:S01]  /*5650*/  @!P4 SYNCS.ARRIVE.TRANS64.RED.A0TR RZ, [UR7+0x78], R23 ;  /* 0x00007817ffffc9a7 */ /* 0x0005e20008300407 */
[----:B------:R-:W-:Y:S01]  /*5660*/  UPLOP3.LUT UP1, UPT, UPT, UPT, UPT, 0x80, 0x8 ;  /* 0x000000000008789c */ /* 0x000fe20003f2f070 */
[----:B------:R-:W-:Y:S01]  /*5670*/  SYNCS.ARRIVE.TRANS64.RED.A1T0 RZ, [UR13], RZ ;  /* 0x000000ffffff79a7 */ /* 0x000fe2000810040d */
[----:B------:R-:W-:Y:S09]  /*5680*/  @P3 BRA `(.L_x_98) ;  /* 0xfffffff000303947 */ /* 0x000ff2000383ffff */
[----:B------:R-:W-:-:S04]  /*5690*/  SHF.L.U32 R3, R32, 0x1f, RZ ;  /* 0x0000001f20037819 */ /* 0x000fc800000006ff */
[----:B------:R-:W1:Y:S02]  /*56a0*/  SYNCS.PHASECHK.TRANS64.TRYWAIT P0, [UR7+0x80], R3 ;  /* 0x00008003ff0075a7 */ /* 0x000e640008001107 */
[----:B-1----:R-:W-:Y:S05]  /*56b0*/  @!P0 BRA `(.L_x_99) ;  /* 0x00000040001c8947 */ /* 0x002fea0003800000 */
.L_x_196:
[----:B------:R-:W4:Y:S02]  /*56c0*/  SYNCS.PHASECHK.TRANS64.TRYWAIT P0, [UR7+0x88], R3 ;  /* 0x00008803ff0075a7 */ /* 0x000f240008001107 */
[----:B----4-:R-:W-:Y:S05]  /*56d0*/  @!P0 BRA `(.L_x_100) ;  /* 0x00000040002c8947 */ /* 0x010fea0003800000 */
.L_x_198:
[----:B------:R-:W4:Y:S02]  /*56e0*/  SYNCS.PHASECHK.TRANS64.TRYWAIT P0, [UR7+0x90], R3 ;  /* 0x00009003ff0075a7 */ /* 0x000f240008001107 */
[----:B----4-:R-:W-:Y:S05]  /*56f0*/  @!P0 BRA `(.L_x_101) ;  /* 0x00000040003c8947 */ /* 0x010fea0003800000 */
.L_x_200:
[----:B-1----:R-:W-:-:S07]  /*5700*/  MOV R0, UR7 ;  /* 0x0000000700007c02 */ /* 0x002fce0008000f00 */
.L_x_102:
[----:B-1----:R-:W-:-:S04]  /*5710*/  SHF.L.U32 R3, R32, 0x1f, RZ ;  /* 0x0000001f20037819 */ /* 0x002fc800000006ff */
[----:B------:R1:W4:Y:S03]  /*5720*/  SYNCS.PHASECHK.TRANS64.TRYWAIT P0, [R0+URZ+0x98], R3 ;  /* 0x00009803000075a7 */ /* 0x00032600080011ff */
[----:B----4-:R-:W-:Y:S05]  /*5730*/  @!P0 NANOSLEEP.SYNCS 0x989680 ;  /* 0x009896800000895d */ /* 0x010fea0003900000 */
[----:B------:R-:W4:Y:S02]  /*5740*/  @!P0 SYNCS.PHASECHK.TRANS64 P0, [R0+URZ+0x98], R3 ;  /* 0x00009803000085a7 */ /* 0x000f2400080010ff */
[----:B--2-4-:R-:W-:Y:S05]  /*5750*/  @P0 EXIT ;  /* 0x000000000000094d */ /* 0x014fea0003800000 */
[----:B------:R-:W-:Y:S05]  /*5760*/  BRA `(.L_x_102) ;  /* 0xfffffffc00e87947 */ /* 0x000fea000383ffff */
.L_x_87:
[----:B------:R-:W-:-:S06]  /*5770*/  UISETP.GE.AND UP1, UPT, UR10, 0x4, UPT ;  /* 0x000000040a00788c */ /* 0x000fcc000bf26270 */
[----:B------:R-:W-:-:S13]  /*5780*/  PLOP3.LUT P0, PT, PT, PT, UP1, 0x80, 0x8 ;  /* 0x000000000008781c */ /* 0x000fda0003f0f018 */
[----:B------:R-:W-:Y:S05]  /*5790*/  @!P0 EXIT ;  /* 0x000000000000894d */ /* 0x000fea0003800000 */
[----:B------:R-:W-:Y:S01]  /*57a0*/  BAR.SYNC.DEFER_BLOCKING 0x6, 0xa0 ;  /* 0x0182800000007b1d */ /* 0x000fe20000010000 */
[----:B------:R-:W-:Y:S02]  /*57b0*/  IMAD.SHL.U32 R4, R66, 0x200000, RZ ;  /* 0x0020000042047824 */ /* 0x000fe400078e00ff */
[----:B------:R-:W-:Y:S02]  /*57c0*/  HFMA2 R71, -RZ, RZ, 0, 5.9604644775390625e-08 ;  /* 0x00000001ff477431 */ /* 0x000fe400000001ff */
[C---:B------:R-:W-:Y:S01]  /*57d0*/  IMAD.SHL.U32 R65, R72.reuse, 0x10, RZ ;  /* 0x0000001048417824 */ /* 0x040fe200078e00ff */
[----:B------:R-:W-:Y:S01]  /*57e0*/  MOV R69, RZ ;  /* 0x000000ff00457202 */ /* 0x000fe20000000f00 */
[----:B------:R-:W-:Y:S01]  /*57f0*/  IMAD.U32 R33, R72, 0x10000, RZ ;  /* 0x0001000048217824 */ /* 0x000fe200078e00ff */
[----:B------:R-:W-:Y:S01]  /*5800*/  UMOV UR48, 0x400 ;  /* 0x0000040000307882 */ /* 0x000fe20000000000 */
[----:B------:R-:W1:Y:S01]  /*5810*/  LDC R63, c[0x0][0x370] ;  /* 0x0000dc00ff3f7b82 */ /* 0x000e620000000800 */
[----:B------:R-:W-:Y:S01]  /*5820*/  ULEA UR48, UR37, UR48, 0x18 ;  /* 0x0000003025307291 */ /* 0x000fe2000f8ec0ff */
[----:B------:R-:W-:Y:S01]  /*5830*/  LOP3.LUT R4, R4, 0x200000, RZ, 0xc0, !PT ;  /* 0x0020000004047812 */ /* 0x000fe200078ec0ff */
[----:B------:R-:W-:Y:S01]  /*5840*/  IMAD.SHL.U32 R64, R72, 0x2, RZ ;  /* 0x0000000248407824 */ /* 0x000fe200078e00ff */
[C---:B------:R-:W-:Y:S01]  /*5850*/  LOP3.LUT R5, R65.reuse, 0x40, RZ, 0xc0, !PT ;  /* 0x0000004041057812 */ /* 0x040fe200078ec0ff */
[----:B------:R-:W-:Y:S01]  /*5860*/  IMAD.SHL.U32 R3, R66, 0x200, RZ ;  /* 0x0000020042037824 */ /* 0x000fe200078e00ff */
[----:B------:R-:W-:Y:S01]  /*5870*/  LOP3.LUT R2, R65, 0x5b0, RZ, 0xc0, !PT ;  /* 0x000005b041027812 */ /* 0x000fe200078ec0ff */
[----:B------:R-:W-:Y:S01]  /*5880*/  UIADD3 UR4, UPT, UPT, UR48, 0x200, URZ ;  /* 0x0000020030047890 */ /* 0x000fe2000fffe0ff */
[----:B------:R-:W2:Y:S01]  /*5890*/  LDC R28, c[0x0][0xb0c] ;  /* 0x0002c300ff1c7b82 */ /* 0x000ea20000000800 */
[----:B------:R-:W-:Y:S01]  /*58a0*/  LOP3.LUT R33, R4, 0x400000, R33, 0xf8, !PT ;  /* 0x0040000004217812 */ /* 0x000fe200078ef821 */
[----:B------:R-:W-:Y:S01]  /*58b0*/  IMAD.MOV.U32 R30, RZ, RZ, RZ ;  /* 0x000000ffff1e7224 */ /* 0x000fe200078e00ff */
[----:B------:R-:W-:Y:S01]  /*58c0*/  LOP3.LUT R64, R5, 0x8, R64, 0xf8, !PT ;  /* 0x0000000805407812 */ /* 0x000fe200078ef840 */
[----:B------:R-:W-:Y:S01]  /*58d0*/  IMAD.MOV.U32 R70, RZ, RZ, RZ ;  /* 0x000000ffff467224 */ /* 0x000fe200078e00ff */
[----:B------:R-:W-:Y:S01]  /*58e0*/  LOP3.LUT R3, R2, 0x200, R3, 0xf8, !PT ;  /* 0x0000020002037812 */ /* 0x000fe200078ef803 */
[----:B------:R-:W-:Y:S01]  /*58f0*/  IMAD.MOV.U32 R76, RZ, RZ, RZ ;  /* 0x000000ffff4c7224 */ /* 0x000fe200078e00ff */
[----:B------:R-:W-:Y:S01]  /*5900*/  LOP3.LUT P0, RZ, R65, 0x40, RZ, 0xc0, !PT ;  /* 0x0000004041ff7812 */ /* 0x000fe2000780c0ff */
[----:B------:R-:W3:Y:S01]  /*5910*/  LDC R61, c[0x0][0xb20] ;  /* 0x0002c800ff3d7b82 */ /* 0x000ee20000000800 */
[----:B------:R-:W4:Y:S01]  /*5920*/  LDS R0, [UR48+0x160] ;  /* 0x00016030ff007984 */ /* 0x000f220008000800 */
[----:B------:R-:W-:Y:S01]  /*5930*/  LOP3.LUT R64, R3, R64, RZ, 0xfc, !PT ;  /* 0x0000004003407212 */ /* 0x000fe200078efcff */
[----:B------:R-:W-:Y:S01]  /*5940*/  IMAD.U32 R67, RZ, RZ, UR4 ;  /* 0x00000004ff437e24 */ /* 0x000fe2000f8e00ff */
[----:B------:R-:W-:Y:S01]  /*5950*/  LOP3.LUT R72, R72, 0x60, RZ, 0xc0, !PT ;  /* 0x0000006048487812 */ /* 0x000fe200078ec0ff */
[----:B------:R-:W1:Y:S03]  /*5960*/  LDCU.64 UR52, c[0x0][0x348] ;  /* 0x00006900ff3477ac */ /* 0x000e660008000a00 */
[----:B------:R-:W1:Y:S01]  /*5970*/  LDC R27, c[0x0][0xb30] ;  /* 0x0002cc00ff1b7b82 */ /* 0x000e620000000800 */
[----:B------:R-:W1:Y:S01]  /*5980*/  LDCU.64 UR38, c[0x0][0x888] ;  /* 0x00011100ff2677ac */ /* 0x000e620008000a00 */
[----:B------:R-:W1:Y:S06]  /*5990*/  LDCU.64 UR44, c[0x0][0x890] ;  /* 0x00011200ff2c77ac */ /* 0x000e6c0008000a00 */
[----:B------:R-:W1:Y:S01]  /*59a0*/  LDC.64 R56, c[0x0][0xb10] ;  /* 0x0002c400ff387b82 */ /* 0x000e620000000a00 */
[----:B------:R-:W-:Y:S01]  /*59b0*/  UMOV UR49, URZ ;  /* 0x000000ff00317c82 */ /* 0x000fe20008000000 */
[----:B------:R-:W-:-:S06]  /*59c0*/  UMOV UR51, URZ ;  /* 0x000000ff00337c82 */ /* 0x000fcc0008000000 */
[----:B------:R-:W1:Y:S08]  /*59d0*/  LDC.64 R24, c[0x0][0xb18] ;  /* 0x0002c600ff187b82 */ /* 0x000e700000000a00 */
[----:B------:R-:W1:Y:S08]  /*59e0*/  LDC.64 R22, c[0x0][0xb28] ;  /* 0x0002ca00ff167b82 */ /* 0x000e700000000a00 */
[----:B------:R-:W1:Y:S01]  /*59f0*/  LDC.64 R54, c[0x0][0x8b0] ;  /* 0x00022c00ff367b82 */ /* 0x000e620000000a00 */
[----:B----4-:R-:W-:Y:S01]  /*5a00*/  IMAD.IADD R33, R0, 0x1, R33 ;  /* 0x0000000100217824 */ /* 0x010fe200078e0221 */
[----:B------:R-:W-:-:S06]  /*5a10*/  P2R R0, PR, RZ, 0x1 ;  /* 0x00000001ff007803 */ /* 0x000fcc0000000000 */
[----:B------:R-:W4:Y:S08]  /*5a20*/  LDC.64 R52, c[0x0][0x8a8] ;  /* 0x00022a00ff347b82 */ /* 0x000f300000000a00 */
[----:B--23--:R-:W1:Y:S02]  /*5a30*/  LDC R62, c[0x0][0x374] ;  /* 0x0000dd00ff3e7b82 */ /* 0x00ce640000000800 */
.L_x_146:
[C---:B------:R-:W-:Y:S02]  /*5a40*/  LEA R0, R76.reuse, UR48, 0x3 ;  /* 0x000000304c007c11 */ /* 0x040fe4000f8e18ff */
[----:B------:R-:W-:Y:S02]  /*5a50*/  SHF.L.U32 R3, R69, 0x1f, RZ ;  /* 0x0000001f45037819 */ /* 0x000fe400000006ff */
[----:B------:R-:W-:Y:S02]  /*5a60*/  LEA R16, R76, UR48, 0x4 ;  /* 0x000000304c107c11 */ /* 0x000fe4000f8e20ff */
[----:B--2---:R-:W2:Y:S02]  /*5a70*/  SYNCS.PHASECHK.TRANS64.TRYWAIT P0, [R0+URZ+0xb0], R3 ;  /* 0x0000b003000075a7 */ /* 0x004ea400080011ff */
[----:B--2---:R-:W-:Y:S05]  /*5a80*/  @!P0 BRA `(.L_x_103) ;  /* 0x0000003c00708947 */ /* 0x004fea0003800000 */
.L_x_201:
[----:B------:R-:W3:Y:S01]  /*5a90*/  LDC.64 R12, c[0x0][0xb10] ;  /* 0x0002c400ff0c7b82 */ /* 0x000ee20000000a00 */
[----:B------:R-:W4:Y:S01]  /*5aa0*/  LDS.128 R16, [R16+0x140] ;  /* 0x0001400010107984 */ /* 0x000f220000000c00 */
[----:B-1----:R-:W-:Y:S01]  /*5ab0*/  ISETP.NE.AND P1, PT, R27, 0x1, PT ;  /* 0x000000011b00780c */ /* 0x002fe20003f25270 */
[----:B--2---:R-:W-:Y:S01]  /*5ac0*/  VIADD R0, R0, 0xc0 ;  /* 0x000000c000007836 */ /* 0x004fe20000000000 */
[----:B------:R-:W-:Y:S04]  /*5ad0*/  ISETP.GE.AND P0, PT, R26, 0x1, PT ;  /* 0x000000011a00780c */ /* 0x000fe80003f06270 */
[----:B------:R-:W1:Y:S01]  /*5ae0*/  LDC.64 R10, c[0x0][0xb18] ;  /* 0x0002c600ff0a7b82 */ /* 0x000e620000000a00 */
[----:B------:R-:W-:Y:S01]  /*5af0*/  PRMT R0, RZ, 0x654, R0 ;  /* 0x00000654ff007816 */ /* 0x000fe20000000000 */
[----:B------:R-:W-:Y:S01]  /*5b00*/  @!PT LDS RZ, [RZ] ;  /* 0x00000000fffff984 */ /* 0x000fe20000000800 */
[----:B------:R-:W-:Y:S01]  /*5b10*/  @!PT LDS RZ, [RZ] ;  /* 0x00000000fffff984 */ /* 0x000fe20000000800 */
[----:B------:R-:W-:Y:S01]  /*5b20*/  @!PT LDS RZ, [RZ] ;  /* 0x00000000fffff984 */ /* 0x000fe20000000800 */
[----:B------:R-:W-:Y:S01]  /*5b30*/  @!PT LDS RZ, [RZ] ;  /* 0x00000000fffff984 */ /* 0x000fe20000000800 */
[----:B------:R2:W-:Y:S06]  /*5b40*/  MEMBAR.ALL.CTA ;  /* 0x0000000000007992 */ /* 0x0005ec0000008000 */
[----:B--2---:R-:W2:Y:S01]  /*5b50*/  FENCE.VIEW.ASYNC.S ;  /* 0x00000000000073c6 */ /* 0x004ea20000000000 */
[----:B------:R-:W1:Y:S08]  /*5b60*/  @!P1 LDC R14, c[0x0][0xb20] ;  /* 0x0002c800ff0e9b82 */ /* 0x000e700000000800 */
[----:B------:R-:W1:Y:S01]  /*5b70*/  @!P1 LDC R9, c[0x0][0xb0c] ;  /* 0x0002c300ff099b82 */ /* 0x000e620000000800 */
[----:B--2---:R2:W-:Y:S01]  /*5b80*/  SYNCS.ARRIVE.TRANS64.RED.A1T0 RZ, [R0+URZ], RZ ;  /* 0x000000ff00ff79a7 */ /* 0x0045e200081004ff */
[----:B----4-:R-:W-:Y:S04]  /*5b90*/  LOP3.LUT P4, RZ, R18, 0x1, RZ, 0xc0, !PT ;  /* 0x0000000112ff7812 */ /* 0x010fe8000788c0ff */
[----:B------:R-:W-:Y:S09]  /*5ba0*/  P2R R73, PR, RZ, 0x10 ;  /* 0x00000010ff497803 */ /* 0x000ff20000000000 */
[----:B------:R-:W-:Y:S02]  /*5bb0*/  @P4 MOV R31, R16 ;  /* 0x00000010001f4202 */ /* 0x000fe40000000f00 */
[----:B------:R-:W-:Y:S01]  /*5bc0*/  @P4 LOP3.LUT R29, R17, 0xffff, RZ, 0xc0, !PT ;  /* 0x0000ffff111d4812 */ /* 0x000fe200078ec0ff */
[----:B--23--:R-:W-:Y:S06]  /*5bd0*/  @!P0 BRA `(.L_x_104) ;  /* 0x0000000000a48947 */ /* 0x00cfec0003800000 */
[----:B------:R-:W-:Y:S01]  /*5be0*/  IMAD.HI.U32 R36, R62, R25, RZ ;  /* 0x000000193e247227 */ /* 0x000fe200078e00ff */
[----:B------:R-:W-:Y:S02]  /*5bf0*/  ISETP.NE.AND P0, PT, R24, 0x1, PT ;  /* 0x000000011800780c */ /* 0x000fe40003f05270 */
[----:B------:R-:W-:Y:S01]  /*5c00*/  ISETP.NE.AND P2, PT, R26, 0x1, PT ;  /* 0x000000011a00780c */ /* 0x000fe20003f45270 */
[-C--:B------:R-:W-:Y:S01]  /*5c10*/  IMAD.HI.U32 R34, R63, R56.reuse, RZ ;  /* 0x000000383f227227 */ /* 0x080fe200078e00ff */
[----:B------:R-:W-:Y:S02]  /*5c20*/  SHF.R.U32.HI R37, RZ, R61, R36 ;  /* 0x0000003dff257219 */ /* 0x000fe40000011624 */
[----:B------:R-:W-:Y:S01]  /*5c30*/  ISETP.NE.AND P3, PT, R28, 0x1, PT ;  /* 0x000000011c00780c */ /* 0x000fe20003f65270 */
[----:B------:R-:W-:Y:S01]  /*5c40*/  IMAD.HI.U32 R40, R29, R25, RZ ;  /* 0x000000191d287227 */ /* 0x000fe200078e00ff */
[----:B------:R-:W-:Y:S02]  /*5c50*/  SHF.R.U32.HI R34, RZ, R57, R34 ;  /* 0x00000039ff227219 */ /* 0x000fe40000011622 */
[----:B------:R-:W-:Y:S01]  /*5c60*/  SEL R3, R62, R37, !P0 ;  /* 0x000000253e037207 */ /* 0x000fe20004000000 */
[----:B------:R-:W-:Y:S01]  /*5c70*/  IMAD.HI.U32 R38, R31, R56, RZ ;  /* 0x000000381f267227 */ /* 0x000fe200078e00ff */
[----:B------:R-:W-:Y:S03]  /*5c80*/  SEL R7, R63, R34, !P3 ;  /* 0x000000223f077207 */ /* 0x000fe60005800000 */
[-C--:B------:R-:W-:Y:S01]  /*5c90*/  IMAD.HI.U32 R34, R3, R22.reuse, RZ ;  /* 0x0000001603227227 */ /* 0x080fe200078e00ff */
[----:B------:R-:W-:Y:S03]  /*5ca0*/  SHF.R.U32.HI R38, RZ, R57, R38 ;  /* 0x00000039ff267219 */ /* 0x000fe60000011626 */
[----:B------:R-:W-:Y:S01]  /*5cb0*/  IMAD.HI.U32 R36, R7, R22, RZ ;  /* 0x0000001607247227 */ /* 0x000fe200078e00ff */
[----:B------:R-:W-:Y:S02]  /*5cc0*/  @P2 SHF.R.U32.HI R3, RZ, R23, R34 ;  /* 0x00000017ff032219 */ /* 0x000fe40000011622 */
[----:B------:R-:W-:Y:S02]  /*5cd0*/  SHF.R.U32.HI R34, RZ, R61, R40 ;  /* 0x0000003dff227219 */ /* 0x000fe40000011628 */
[----:B------:R-:W-:Y:S01]  /*5ce0*/  @P2 SHF.R.U32.HI R7, RZ, R23, R36 ;  /* 0x00000017ff072219 */ /* 0x000fe20000011624 */
[C---:B------:R-:W-:Y:S01]  /*5cf0*/  IMAD R2, R26.reuse, R3, RZ ;  /* 0x000000031a027224 */ /* 0x040fe200078e02ff */
[----:B------:R-:W-:Y:S02]  /*5d00*/  SEL R5, R29, R34, !P0 ;  /* 0x000000221d057207 */ /* 0x000fe40004000000 */
[----:B------:R-:W-:Y:S01]  /*5d10*/  SEL R3, R31, R38, !P3 ;  /* 0x000000261f037207 */ /* 0x000fe20005800000 */
[----:B------:R-:W-:Y:S01]  /*5d20*/  IMAD R4, R26, R7, RZ ;  /* 0x000000071a047224 */ /* 0x000fe200078e02ff */
[C---:B------:R-:W-:Y:S01]  /*5d30*/  ISETP.GE.AND P0, PT, R5.reuse, R2, PT ;  /* 0x000000020500720c */ /* 0x040fe20003f06270 */
[----:B------:R-:W-:Y:S03]  /*5d40*/  IMAD.HI.U32 R6, R5, R22, RZ ;  /* 0x0000001605067227 */ /* 0x000fe600078e00ff */
[----:B------:R-:W-:Y:S01]  /*5d50*/  ISETP.GE.OR P0, PT, R3, R4, P0 ;  /* 0x000000040300720c */ /* 0x000fe20000706670 */
[----:B------:R-:W-:Y:S01]  /*5d60*/  IMAD.MOV R4, RZ, RZ, -R3 ;  /* 0x000000ffff047224 */ /* 0x000fe200078e0a03 */
[-C--:B------:R-:W-:Y:S03]  /*5d70*/  SHF.R.U32.HI R6, RZ, R23.reuse, R6 ;  /* 0x00000017ff067219 */ /* 0x080fe60000011606 */
[----:B------:R-:W-:Y:S01]  /*5d80*/  IMAD R31, R28, R4, R31 ;  /* 0x000000041c1f7224 */ /* 0x000fe200078e021f */
[----:B------:R-:W-:Y:S05]  /*5d90*/  SEL R15, R5, R6, !P2 ;  /* 0x00000006050f7207 */ /* 0x000fea0005000000 */
[----:B------:R-:W-:Y:S02]  /*5da0*/  IMAD.MOV R6, RZ, RZ, -R15 ;  /* 0x000000ffff067224 */ /* 0x000fe400078e0a0f */
[C---:B------:R-:W-:Y:S04]  /*5db0*/  @!P0 IMAD.HI.U32 R2, R3.reuse, R22, RZ ;  /* 0x0000001603028227 */ /* 0x040fe800078e00ff */
[----:B------:R-:W-:Y:S01]  /*5dc0*/  IMAD R6, R26, R6, R5 ;  /* 0x000000061a067224 */ /* 0x000fe200078e0205 */
[----:B------:R-:W-:Y:S04]  /*5dd0*/  @!P0 SHF.R.U32.HI R2, RZ, R23, R2 ;  /* 0x00000017ff028219 */ /* 0x000fe80000011602 */
[----:B------:R-:W-:Y:S02]  /*5de0*/  @!P0 SEL R0, R3, R2, !P2 ;  /* 0x0000000203008207 */ /* 0x000fe40005000000 */
[----:B------:R-:W-:Y:S02]  /*5df0*/  IADD3 R2, PT, PT, -R5, RZ, RZ ;  /* 0x000000ff05027210 */ /* 0x000fe40007ffe1ff */
[----:B------:R-:W-:Y:S01]  /*5e00*/  @!P0 IADD3 R8, PT, PT, R15, -R0, RZ ;  /* 0x800000000f088210 */ /* 0x000fe20007ffe0ff */
[----:B------:R-:W-:Y:S02]  /*5e10*/  @!P0 IMAD R0, R7, R6, R0 ;  /* 0x0000000607008224 */ /* 0x000fe400078e0200 */
[----:B------:R-:W-:Y:S02]  /*5e20*/  IMAD R29, R24, R2, R29 ;  /* 0x00000002181d7224 */ /* 0x000fe400078e021d */
[----:B------:R-:W-:Y:S02]  /*5e30*/  @!P0 IMAD R5, R8, R26, R3 ;  /* 0x0000001a08058224 */ /* 0x000fe400078e0203 */
[----:B------:R-:W-:Y:S04]  /*5e40*/  @!P0 IMAD.MOV.U32 R3, RZ, RZ, R0 ;  /* 0x000000ffff038224 */ /* 0x000fe800078e0000 */
[----:B------:R-:W-:Y:S02]  /*5e50*/  IMAD R31, R3, R28, R31 ;  /* 0x0000001c031f7224 */ /* 0x000fe400078e021f */
[----:B------:R-:W-:Y:S07]  /*5e60*/  IMAD R29, R5, R24, R29 ;  /* 0x00000018051d7224 */ /* 0x000fee00078e021d */
.L_x_104:
[----:B-1----:R-:W-:Y:S01]  /*5e70*/  @!P1 ISETP.NE.AND P0, PT, R10, 0x1, PT ;  /* 0x000000010a00980c */ /* 0x002fe20003f05270 */
[----:B------:R-:W-:Y:S01]  /*5e80*/  @!P1 IMAD.HI.U32 R3, R29, R11, RZ ;  /* 0x0000000b1d039227 */ /* 0x000fe200078e00ff */
[----:B------:R-:W-:Y:S01]  /*5e90*/  R2UR UR42, R21 ;  /* 0x00000000152a72ca */ /* 0x000fe200000e0000 */
[----:B------:R-:W-:Y:S01]  /*5ea0*/  BSSY.RECONVERGENT B6, `(.L_x_105) ;  /* 0x0000031000067945 */ /* 0x000fe20003800200 */
[----:B------:R-:W-:Y:S01]  /*5eb0*/  R2UR UR41, R20 ;  /* 0x00000000142972ca */ /* 0x000fe200000e0000 */
[----:B------:R-:W-:Y:S01]  /*5ec0*/  @!P1 IMAD.HI.U32 R0, R31, R12, RZ ;  /* 0x0000000c1f009227 */ /* 0x000fe200078e00ff */
[----:B------:R-:W-:Y:S02]  /*5ed0*/  @!P1 SHF.R.U32.HI R2, RZ, R14, R3 ;  /* 0x0000000eff029219 */ /* 0x000fe40000011603 */
[----:B------:R-:W-:Y:S01]  /*5ee0*/  @!P1 ISETP.NE.AND P2, PT, R9, 0x1, PT ;  /* 0x000000010900980c */ /* 0x000fe20003f45270 */
[----:B------:R-:W-:Y:S01]  /*5ef0*/  VIADD R76, R76, 0x1 ;  /* 0x000000014c4c7836 */ /* 0x000fe20000000000 */
[----:B------:R-:W-:Y:S02]  /*5f00*/  @!P1 SEL R2, R29, R2, !P0 ;  /* 0x000000021d029207 */ /* 0x000fe40004000000 */
[----:B------:R-:W-:Y:S02]  /*5f10*/  @!P1 SHF.R.U32.HI R0, RZ, R13, R0 ;  /* 0x0000000dff009219 */ /* 0x000fe40000011600 */
[----:B------:R-:W-:Y:S01]  /*5f20*/  LOP3.LUT P0, RZ, R67, 0x90, RZ, 0xc0, !PT ;  /* 0x0000009043ff7812 */ /* 0x000fe2000780c0ff */
[----:B------:R-:W-:Y:S01]  /*5f30*/  USHF.L.U32 UR42, UR42, 0x6, URZ ;  /* 0x000000062a2a7899 */ /* 0x000fe200080006ff */
[----:B------:R-:W-:Y:S01]  /*5f40*/  @!P1 SEL R3, R31, R0, !P2 ;  /* 0x000000001f039207 */ /* 0x000fe20005000000 */
[----:B------:R-:W-:Y:S01]  /*5f50*/  USHF.L.U32 UR41, UR41, 0x7, URZ ;  /* 0x0000000729297899 */ /* 0x000fe200080006ff */
[----:B------:R-:W-:Y:S03]  /*5f60*/  @P4 SHF.R.U32.HI R68, RZ, 0x10, R17 ;  /* 0x00000010ff444819 */ /* 0x000fe60000011611 */
[----:B------:R-:W-:Y:S02]  /*5f70*/  @!P1 IMAD.IADD R0, R2, 0x1, -R3 ;  /* 0x0000000102009824 */ /* 0x000fe400078e0a03 */
[----:B------:R-:W-:Y:S02]  /*5f80*/  @!P1 IMAD.IADD R2, R3, 0x1, -R2 ;  /* 0x0000000103029824 */ /* 0x000fe400078e0a02 */
[----:B------:R-:W-:Y:S02]  /*5f90*/  @!P1 IMAD R31, R0, R9, R31 ;  /* 0x00000009001f9224 */ /* 0x000fe400078e021f */
[----:B------:R-:W-:Y:S01]  /*5fa0*/  @!P1 IMAD R29, R2, R10, R29 ;  /* 0x0000000a021d9224 */ /* 0x000fe200078e021d */
[----:B------:R-:W-:Y:S06]  /*5fb0*/  @!P0 BRA `(.L_x_106) ;  /* 0x00000000007c8947 */ /* 0x000fec0003800000 */
[----:B------:R-:W1:Y:S01]  /*5fc0*/  LDCU.64 UR8, c[0x4][0x80] ;  /* 0x01001000ff0877ac */ /* 0x000e620008000a00 */
[----:B------:R-:W-:Y:S01]  /*5fd0*/  MOV R2, 0x0 ;  /* 0x0000000000027802 */ /* 0x000fe20000000f00 */
[----:B------:R-:W-:Y:S02]  /*5fe0*/  HFMA2 R12, -RZ, RZ, 0, 5.9604644775390625e-08 ;  /* 0x00000001ff0c7431 */ /* 0x000fe400000001ff */
[----:B------:R-:W-:Y:S01]  /*5ff0*/  IMAD.MOV.U32 R8, RZ, RZ, 0x70 ;  /* 0x00000070ff087424 */ /* 0x000fe200078e00ff */
[----:B------:R2:W3:Y:S01]  /*6000*/  LDC.64 R14, c[0x4][R2] ;  /* 0x01000000020e7b82 */ /* 0x0004e20000000a00 */
[----:B------:R-:W4:Y:S01]  /*6010*/  LDCU.64 UR6, c[0x4][0x88] ;  /* 0x01001100ff0677ac */ /* 0x000f220008000a00 */
[----:B------:R-:W-:Y:S01]  /*6020*/  IMAD.MOV.U32 R13, RZ, RZ, RZ ;  /* 0x000000ffff0d7224 */ /* 0x000fe200078e00ff */
[----:B------:R-:W2:Y:S01]  /*6030*/  LDCU.64 UR4, c[0x4][0x8] ;  /* 0x01000100ff0477ac */ /* 0x000ea20008000a00 */
[----:B-1----:R-:W-:Y:S01]  /*6040*/  MOV R5, UR9 ;  /* 0x0000000900057c02 */ /* 0x002fe20008000f00 */
[----:B------:R-:W-:Y:S01]  /*6050*/  IMAD.U32 R4, RZ, RZ, UR8 ;  /* 0x00000008ff047e24 */ /* 0x000fe2000f8e00ff */
[----:B----4-:R-:W-:Y:S01]  /*6060*/  MOV R7, UR7 ;  /* 0x0000000700077c02 */ /* 0x010fe20008000f00 */
[----:B------:R-:W-:Y:S01]  /*6070*/  IMAD.U32 R6, RZ, RZ, UR6 ;  /* 0x00000006ff067e24 */ /* 0x000fe2000f8e00ff */
[----:B--2---:R-:W-:Y:S01]  /*6080*/  MOV R11, UR5 ;  /* 0x00000005000b7c02 */ /* 0x004fe20008000f00 */
[----:B------:R-:W-:Y:S02]  /*6090*/  IMAD.U32 R10, RZ, RZ, UR4 ;  /* 0x00000004ff0a7e24 */ /* 0x000fe4000f8e00ff */
[----:B------:R-:W-:Y:S07]  /*60a0*/  LEPC R20, `(.L_x_107) ;  /* 0x000000001014794e */ /* 0x000fee0000000000 */
[----:B---3-5:R-:W-:Y:S05]  /*60b0*/  CALL.ABS.NOINC R14 ;  /* 0x000000000e007343 */ /* 0x028fea0003c00000 */
.L_x_107:
[----:B------:R-:W1:Y:S01]  /*60c0*/  LDCU.64 UR8, c[0x4][0x80] ;  /* 0x01001000ff0877ac */ /* 0x000e620008000a00 */
[----:B------:R-:W2:Y:S01]  /*60d0*/  LDC.64 R2, c[0x4][R2] ;  /* 0x0100000002027b82 */ /* 0x000ea20000000a00 */
[----:B------:R-:W-:Y:S02]  /*60e0*/  HFMA2 R12, -RZ, RZ, 0, 5.9604644775390625e-08 ;  /* 0x00000001ff0c7431 */ /* 0x000fe400000001ff */
[----:B------:R-:W-:Y:S02]  /*60f0*/  IMAD.MOV.U32 R8, RZ, RZ, 0x70 ;  /* 0x00000070ff087424 */ /* 0x000fe400078e00ff */
[----:B------:R-:W-:Y:S01]  /*6100*/  IMAD.MOV.U32 R13, RZ, RZ, RZ ;  /* 0x000000ffff0d7224 */ /* 0x000fe200078e00ff */
[----:B------:R-:W3:Y:S01]  /*6110*/  LDCU.64 UR6, c[0x4][0x88] ;  /* 0x01001100ff0677ac */ /* 0x000ee20008000a00 */
[----:B------:R-:W4:Y:S01]  /*6120*/  LDCU.64 UR4, c[0x4][0x8] ;  /* 0x01000100ff0477ac */ /* 0x000f220008000a00 */
[----:B-1----:R-:W-:Y:S02]  /*6130*/  MOV R4, UR8 ;  /* 0x0000000800047c02 */ /* 0x002fe40008000f00 */
[----:B------:R-:W-:Y:S02]  /*6140*/  MOV R5, UR9 ;  /* 0x0000000900057c02 */ /* 0x000fe40008000f00 */
[----:B---3--:R-:W-:Y:S01]  /*6150*/  MOV R7, UR7 ;  /* 0x0000000700077c02 */ /* 0x008fe20008000f00 */
[----:B------:R-:W-:Y:S01]  /*6160*/  IMAD.U32 R6, RZ, RZ, UR6 ;  /* 0x00000006ff067e24 */ /* 0x000fe2000f8e00ff */
[----:B----4-:R-:W-:Y:S01]  /*6170*/  MOV R11, UR5 ;  /* 0x00000005000b7c02 */ /* 0x010fe20008000f00 */
[----:B------:R-:W-:Y:S02]  /*6180*/  IMAD.U32 R10, RZ, RZ, UR4 ;  /* 0x00000004ff0a7e24 */ /* 0x000fe4000f8e00ff */
[----:B------:R-:W-:Y:S07]  /*6190*/  LEPC R20, `(.L_x_106) ;  /* 0x000000001014794e */ /* 0x000fee0000000000 */
[----:B--2---:R-:W-:Y:S05]  /*61a0*/  CALL.ABS.NOINC R2 ;  /* 0x0000000002007343 */ /* 0x004fea0003c00000 */
.L_x_106:
[----:B------:R-:W-:Y:S05]  /*61b0*/  BSYNC.RECONVERGENT B6 ;  /* 0x0000000000067941 */ /* 0x000fea0003800200 */
.L_x_105:
[----:B------:R-:W-:Y:S01]  /*61c0*/  ISETP.NE.U32.AND P4, PT, R54, RZ, PT ;  /* 0x000000ff3600720c */ /* 0x000fe20003f85070 */
[----:B------:R-:W-:Y:S01]  /*61d0*/  UISETP.NE.AND UP2, UPT, UR50, URZ, UPT ;  /* 0x000000ff3200728c */ /* 0x000fe2000bf45270 */
[----:B------:R-:W-:Y:S01]  /*61e0*/  ISETP.NE.U32.AND P2, PT, RZ, UR38, PT ;  /* 0x00000026ff007c0c */ /* 0x000fe2000bf45070 */
[----:B------:R-:W-:Y:S01]  /*61f0*/  UISETP.NE.U32.AND UP1, UPT, UR44, URZ, UPT ;  /* 0x000000ff2c00728c */ /* 0x000fe2000bf25070 */
[----:B------:R-:W-:Y:S01]  /*6200*/  ISETP.NE.AND.EX P4, PT, R55, RZ, PT, P4 ;  /* 0x000000ff3700720c */ /* 0x000fe20003f85340 */
[----:B------:R-:W-:Y:S01]  /*6210*/  UPLOP3.LUT UP0, UPT, UPT, UPT, UPT, 0x40, 0x4 ;  /* 0x000000000004789c */ /* 0x000fe20003f0e870 */
[----:B------:R-:W-:Y:S01]  /*6220*/  ISETP.NE.AND.EX P2, PT, RZ, UR39, PT, P2 ;  /* 0x00000027ff007c0c */ /* 0x000fe2000bf45320 */
[----:B------:R-:W-:Y:S01]  /*6230*/  UISETP.NE.AND.EX UP1, UPT, UR45, URZ, UPT, UP1 ;  /* 0x000000ff2d00728c */ /* 0x000fe2000bf25310 */
[----:B------:R-:W-:Y:S04]  /*6240*/  PLOP3.LUT P1, PT, PT, PT, UP2, 0x80, 0x8 ;  /* 0x000000000008781c */ /* 0x000fe80003f2f028 */
[----:B------:R-:W-:Y:S06]  /*6250*/  @UP2 UPLOP3.LUT UP0, UPT, UPT, UPT, UP1, 0x80, 0x8 ;  /* 0x000000000008289c */ /* 0x000fec0003f0f010 */
[----:B------:R-:W-:Y:S01]  /*6260*/  PLOP3.LUT P0, PT, PT, PT, UP0, 0x80, 0x8 ;  /* 0x000000000008781c */ /* 0x000fe20003f0f008 */
[----:B------:R-:W-:Y:S01]  /*6270*/  @!UPT UIADD3 URZ, UPT, UPT, URZ, URZ, URZ ;  /* 0x000000fffffff290 */ /* 0x000fe2000fffe0ff */
[----:B------:R-:W-:Y:S11]  /*6280*/  BRA.U !UP1, `(.L_x_108) ;  /* 0x0000000109387547 */ /* 0x000ff6000b800000 */
[----:B------:R-:W-:Y:S01]  /*6290*/  UISETP.NE.U32.AND UP0, UPT, UR38, URZ, UPT ;  /* 0x000000ff2600728c */ /* 0x000fe2000bf05070 */
[----:B------:R-:W-:Y:S02]  /*62a0*/  HFMA2 R0, -RZ, RZ, 0, 5.9604644775390625e-08 ;  /* 0x00000001ff007431 */ /* 0x000fe400000001ff */
[----:B------:R-:W-:Y:S01]  /*62b0*/  IMAD.MOV.U32 R59, RZ, RZ, 0x1 ;  /* 0x00000001ff3b7424 */ /* 0x000fe200078e00ff */
[----:B------:R-:W-:Y:S06]  /*62c0*/  UISETP.NE.AND.EX UP0, UPT, UR39, URZ, UPT, UP0 ;  /* 0x000000ff2700728c */ /* 0x000fec000bf05300 */
[----:B------:R-:W-:Y:S05]  /*62d0*/  PLOP3.LUT P3, PT, PT, PT, UP0, 0x80, 0x8 ;  /* 0x000000000008781c */ /* 0x000fea0003f6f008 */
[----:B------:R-:W1:Y:S01]  /*62e0*/  @UP0 LDCU.64 UR6, c[0x0][0x888] ;  /* 0x00011100ff0607ac */ /* 0x000e620008000a00 */
[----:B------:R-:W-:Y:S07]  /*62f0*/  @UP0 UIMAD UR4, UR36, UR44, URZ ;  /* 0x0000002c240402a4 */ /* 0x000fee000f8e02ff */
[----:B------:R-:W-:Y:S01]  /*6300*/  @!P3 PRMT R59, R0, 0x7610, R59 ;  /* 0x00007610003bb816 */ /* 0x000fe2000000003b */
[----:B-1----:R-:W-:Y:S03]  /*6310*/  @UP0 UIMAD.WIDE UR6, UR4, 0x4, UR6 ;  /* 0x00000004040608a5 */ /* 0x002fe6000f8e0206 */
[----:B------:R-:W1:Y:S03]  /*6320*/  @!UP0 LDCU UR4, c[0x0][0x880] ;  /* 0x00011000ff0487ac */ /* 0x000e660008000800 */
[----:B------:R-:W-:Y:S01]  /*6330*/  IMAD.U32 R2, RZ, RZ, UR6 ;  /* 0x00000006ff027e24 */ /* 0x000fe2000f8e00ff */
[----:B------:R-:W-:Y:S05]  /*6340*/  MOV R3, UR7 ;  /* 0x0000000700037c02 */ /* 0x000fea0008000f00 */
[----:B-----5:R2:W5:Y:S02]  /*6350*/  @P3 LDG.E R35, desc[UR46][R2.64] ;  /* 0x0000002e02233981 */ /* 0x020564000c1e1900 */
[----:B-12---:R-:W-:Y:S02]  /*6360*/  @!P3 IMAD.U32 R35, RZ, RZ, UR4 ;  /* 0x00000004ff23be24 */ /* 0x006fe4000f8e00ff */
.L_x_108:
[----:B------:R-:W-:Y:S05]  /*6370*/  @!P4 BRA `(.L_x_109) ;  /* 0x000000000020c947 */ /* 0x000fea0003800000 */
[----:B------:R-:W-:Y:S04]  /*6380*/  ISETP.NE.U32.AND P3, PT, R52, RZ, PT ;  /* 0x000000ff3400720c */ /* 0x000fe80003f65070 */
[----:B------:R-:W-:Y:S11]  /*6390*/  ISETP.NE.AND.EX P3, PT, R53, RZ, PT, P3 ;  /* 0x000000ff3500720c */ /* 0x000ff60003f65330 */
[----:B------:R-:W-:Y:S02]  /*63a0*/  @!UPT UIADD3 URZ, UPT, UPT, URZ, URZ, URZ ;  /* 0x000000fffffff290 */ /* 0x000fe4000fffe0ff */
[----:B------:R-:W1:Y:S01]  /*63b0*/  @P3 LDC.64 R2, c[0x0][0x8a8] ;  /* 0x00022a00ff023b82 */ /* 0x000e620000000a00 */
[----:B------:R-:W-:Y:S04]  /*63c0*/  @P3 IMAD R0, R54, UR36, RZ ;  /* 0x0000002436003c24 */ /* 0x000fe8000f8e02ff */
[----:B-1----:R-:W-:Y:S05]  /*63d0*/  @P3 IMAD.WIDE R2, R0, 0x4, R2 ;  /* 0x0000000400023825 */ /* 0x002fea00078e0202 */
[----:B-----5:R1:W5:Y:S02]  /*63e0*/  @P3 LDG.E R32, desc[UR46][R2.64] ;  /* 0x0000002e02203981 */ /* 0x020364000c1e1900 */
[----:B-1----:R-:W2:Y:S02]  /*63f0*/  @!P3 LDC R32, c[0x0][0x8a0] ;  /* 0x00022800ff20bb82 */ /* 0x002ea40000000800 */
.L_x_109:
[----:B-----5:R-:W-:Y:S01]  /*6400*/  FSETP.NEU.AND P3, PT, R35, RZ, PT ;  /* 0x000000ff2300720b */ /* 0x020fe20003f6d000 */
[----:B------:R-:W-:Y:S01]  /*6410*/  IMAD.SHL.U32 R77, R64, 0x2, RZ ;  /* 0x00000002404d7824 */ /* 0x000fe200078e00ff */
[----:B------:R-:W-:Y:S01]  /*6420*/  SEL R5, RZ, 0xffffffff, P2 ;  /* 0xffffffffff057807 */ /* 0x000fe20001000000 */
[----:B------:R-:W-:Y:S01]  /*6430*/  BSSY B1, `(.L_x_110) ;  /* 0x0000034000017945 */ /* 0x000fe20003800000 */
[----:B------:R-:W-:Y:S01]  /*6440*/  @P1 LOP3.LUT P2, RZ, R59, 0xff, RZ, 0xc0, !PT ;  /* 0x000000ff3bff1812 */ /* 0x000fe2000784c0ff */
[----:B------:R-:W-:Y:S01]  /*6450*/  IMAD.MOV.U32 R39, RZ, RZ, 0x1 ;  /* 0x00000001ff277424 */ /* 0x000fe200078e00ff */
[----:B------:R-:W-:Y:S01]  /*6460*/  @P1 SEL R0, RZ, 0xffffffff, P3 ;  /* 0xffffffffff001807 */ /* 0x000fe20001800000 */
[C---:B------:R-:W-:Y:S01]  /*6470*/  IMAD R34, R30.reuse, 0x40, R33 ;  /* 0x000000401e227824 */ /* 0x040fe200078e0221 */
[----:B------:R-:W-:Y:S01]  /*6480*/  LOP3.LUT R71, R71, 0x1, RZ, 0x3c, !PT ;  /* 0x0000000147477812 */ /* 0x000fe200078e3cff */
[----:B------:R-:W-:Y:S01]  /*6490*/  IMAD.MOV.U32 R38, RZ, RZ, RZ ;  /* 0x000000ffff267224 */ /* 0x000fe200078e00ff */
[----:B------:R-:W-:Y:S02]  /*64a0*/  @P0 SEL R0, R5, R0, !P2 ;  /* 0x0000000005000207 */ /* 0x000fe40005000000 */
[----:B------:R-:W-:Y:S02]  /*64b0*/  CS2R R50, SRZ ;  /* 0x0000000000327805 */ /* 0x000fe4000001ff00 */
[----:B------:R-:W-:Y:S02]  /*64c0*/  LEA R74, R30, UR48, 0x3 ;  /* 0x000000301e4a7c11 */ /* 0x000fe4000f8e18ff */
[----:B------:R-:W-:Y:S02]  /*64d0*/  CS2R R48, SRZ ;  /* 0x0000000000307805 */ /* 0x000fe4000001ff00 */
[----:B------:R-:W-:Y:S02]  /*64e0*/  @P1 LOP3.LUT R0, R0, 0x1, RZ, 0xc0, !PT ;  /* 0x0000000100001812 */ /* 0x000fe400078ec0ff */
[----:B------:R-:W-:Y:S02]  /*64f0*/  CS2R R42, SRZ ;  /* 0x00000000002a7805 */ /* 0x000fe4000001ff00 */
[----:B------:R-:W-:Y:S02]  /*6500*/  SHF.L.U32 R3, R70, 0x1f, RZ ;  /* 0x0000001f46037819 */ /* 0x000fe400000006ff */
[----:B------:R-:W-:Y:S02]  /*6510*/  CS2R R40, SRZ ;  /* 0x0000000000287805 */ /* 0x000fe4000001ff00 */
[----:B------:R-:W-:Y:S01]  /*6520*/  ISETP.NE.U32.OR P5, PT, R0, 0x1, !P1 ;  /* 0x000000010000780c */ /* 0x000fe20004fa5470 */
[----:B------:R-:W-:Y:S01]  /*6530*/  VIADD R82, R77, UR48 ;  /* 0x000000304d527c36 */ /* 0x000fe20008000000 */
[----:B------:R-:W-:Y:S02]  /*6540*/  PLOP3.LUT P2, PT, PT, PT, UP1, 0x80, 0x8 ;  /* 0x000000000008781c */ /* 0x000fe40003f4f018 */
[----:B------:R-:W-:Y:S02]  /*6550*/  SEL R0, RZ, 0xffffffff, P3 ;  /* 0xffffffffff007807 */ /* 0x000fe40001800000 */
[----:B------:R-:W-:Y:S02]  /*6560*/  LOP3.LUT P3, R75, R59, 0xff, RZ, 0xc0, !PT ;  /* 0x000000ff3b4b7812 */ /* 0x000fe4000786c0ff */
[----:B------:R-:W-:Y:S05]  /*6570*/  P2R R78, PR, RZ, 0x20 ;  /* 0x00000020ff4e7803 */ /* 0x000fea0000000000 */
[----:B------:R-:W-:Y:S02]  /*6580*/  @P5 SHF.L.U32 R2, R71, 0x1f, RZ ;  /* 0x0000001f47025819 */ /* 0x000fe400000006ff */
[----:B------:R-:W-:Y:S02]  /*6590*/  @P2 SEL R0, R5, R0, !P3 ;  /* 0x0000000005002207 */ /* 0x000fe40005800000 */
[----:B------:R-:W1:Y:S02]  /*65a0*/  @P5 SYNCS.PHASECHK.TRANS64.TRYWAIT P1, [UR48+0x60], R2 ;  /* 0x00006002ff0055a7 */ /* 0x000e640008021130 */
[----:B------:R-:W-:Y:S04]  /*65b0*/  LOP3.LUT R0, R0, 0x1, RZ, 0xc0, !PT ;  /* 0x0000000100007812 */ /* 0x000fe800078ec0ff */
[----:B------:R-:W-:Y:S04]  /*65c0*/  ISETP.NE.U32.AND P4, PT, R0, 0x1, PT ;  /* 0x000000010000780c */ /* 0x000fe80003f85070 */
[----:B------:R-:W-:Y:S01]  /*65d0*/  P2R R80, PR, RZ, 0x10 ;  /* 0x00000010ff507803 */ /* 0x000fe20000000000 */
[----:B------:R3:W4:Y:S01]  /*65e0*/  SYNCS.PHASECHK.TRANS64.TRYWAIT P0, [R74+URZ+0xd0], R3 ;  /* 0x0000d0034a0075a7 */ /* 0x00072200080011ff */
[----:B-1----:R-:W-:Y:S01]  /*65f0*/  @P5 SEL R39, RZ, 0x1, !P1 ;  /* 0x00000001ff275807 */ /* 0x002fe20004800000 */
[----:B---3--:R-:W-:Y:S06]  /*6600*/  @!P5 BRA `(.L_x_111) ;  /* 0x000000000058d947 */ /* 0x008fec0003800000 */
[C---:B------:R-:W-:Y:S01]  /*6610*/  VIADD R0, R82.reuse, 0x200 ;  /* 0x0000020052007836 */ /* 0x040fe20000000000 */
[----:B------:R-:W-:Y:S01]  /*6620*/  LOP3.LUT P5, RZ, R65, 0x40, RZ, 0xc0, !PT ;  /* 0x0000004041ff7812 */ /* 0x000fe200078ac0ff */
[----:B------:R-:W-:Y:S01]  /*6630*/  BSSY B0, `(.L_x_112) ;  /* 0x000000e000007945 */ /* 0x000fe20003800000 */
[----:B------:R-:W-:Y:S01]  /*6640*/  ISETP.NE.AND P2, PT, R39, RZ, PT ;  /* 0x000000ff2700720c */ /* 0x000fe20003f45270 */
[----:B------:R-:W-:Y:S01]  /*6650*/  @P4 VIADD R2, R82, 0x210 ;  /* 0x0000021052024836 */ /* 0x000fe20000000000 */
[----:B------:R-:W-:Y:S01]  /*6660*/  PLOP3.LUT P1, PT, PT, PT, PT, 0x8, 0x80 ;  /* 0x000000000080781c */ /* 0x000fe20003f2e170 */
[----:B------:R-:W-:Y:S01]  /*6670*/  IMAD.MOV.U32 R51, RZ, RZ, RZ ;  /* 0x000000ffff337224 */ /* 0x000fe200078e00ff */
[----:B------:R-:W-:Y:S02]  /*6680*/  @P4 PLOP3.LUT P1, PT, P5, PT, PT, 0x80, 0x8 ;  /* 0x000000000008481c */ /* 0x000fe40002f2f070 */
[----:B------:R-:W-:Y:S02]  /*6690*/  CS2R R48, SRZ ;  /* 0x0000000000307805 */ /* 0x000fe4000001ff00 */
[----:B------:R-:W-:Y:S02]  /*66a0*/  CS2R R42, SRZ ;  /* 0x00000000002a7805 */ /* 0x000fe4000001ff00 */
[----:B------:R-:W-:Y:S07]  /*66b0*/  CS2R R40, SRZ ;  /* 0x0000000000287805 */ /* 0x000fee000001ff00 */
[----:B------:R-:W-:Y:S01]  /*66c0*/  @P1 VIADD R2, R0, 0xfffffff0 ;  /* 0xfffffff000021836 */ /* 0x000fe20000000000 */
[----:B------:R-:W-:Y:S06]  /*66d0*/  @P2 BRA `(.L_x_113) ;  /* 0x00000000000c2947 */ /* 0x000fec0003800000 */
[----:B------:R-:W-:Y:S04]  /*66e0*/  SHF.L.U32 R5, R71, 0x1f, RZ ;  /* 0x0000001f47057819 */ /* 0x000fe800000006ff */
[----:B------:R-:W1:Y:S02]  /*66f0*/  SYNCS.PHASECHK.TRANS64.TRYWAIT P1, [UR48+0x60], R5 ;  /* 0x00006005ff0075a7 */ /* 0x000e640008021130 */
[----:B-1----:R-:W-:Y:S05]  /*6700*/  @!P1 BRA `(.L_x_114) ;  /* 0x0000003000649947 */ /* 0x002fea0003800000 */
.L_x_113:
[----:B------:R-:W-:Y:S05]  /*6710*/  BSYNC B0 ;  /* 0x0000000000007941 */ /* 0x000fea0003800000 */
.L_x_112:
[----:B------:R-:W-:Y:S01]  /*6720*/  ISETP.NE.AND P1, PT, R80, RZ, PT ;  /* 0x000000ff5000720c */ /* 0x000fe20003f25270 */
[----:B------:R-:W-:Y:S11]  /*6730*/  HFMA2 R38, -RZ, RZ, 0, 5.9604644775390625e-08 ;  /* 0x00000001ff267431 */ /* 0x000ff600000001ff */
[----:B------:R-:W-:Y:S01]  /*6740*/  @!UPT UIADD3 URZ, UPT, UPT, URZ, URZ, URZ ;  /* 0x000000fffffff290 */ /* 0x000fe2000fffe0ff */
[----:B------:R3:W1:Y:S04]  /*6750*/  @P1 LDS.128 R48, [R2] ;  /* 0x0000000002301984 */ /* 0x0006680000000c00 */
[----:B------:R3:W1:Y:S02]  /*6760*/  @P1 LDS.128 R40, [R77+UR48+0x200] ;  /* 0x000200304d281984 */ /* 0x0006640008000c00 */
.L_x_111:
[----:B------:R-:W-:Y:S05]  /*6770*/  BSYNC B1 ;  /* 0x0000000000017941 */ /* 0x000fea0003800000 */
.L_x_110:
[----:B-1----:R-:W-:Y:S04]  /*6780*/  SHF.R.U32.HI R5, RZ, 0x15, R34 ;  /* 0x00000015ff057819 */ /* 0x002fe80000011622 */
[----:B------:R-:W-:Y:S01]  /*6790*/  LOP3.LUT P1, RZ, R5, 0x3, R66, 0x48, !PT ;  /* 0x0000000305ff7812 */ /* 0x000fe20007824842 */
[----:B------:R-:W-:Y:S01]  /*67a0*/  @!UPT UIADD3 URZ, UPT, UPT, URZ, URZ, URZ ;  /* 0x000000fffffff290 */ /* 0x000fe2000fffe0ff */
[----:B----4-:R-:W-:Y:S11]  /*67b0*/  @P0 BRA `(.L_x_115) ;  /* 0x0000000000080947 */ /* 0x010ff60003800000 */
[----:B------:R-:W1:Y:S02]  /*67c0*/  SYNCS.PHASECHK.TRANS64.TRYWAIT P0, [R74+URZ+0xd0], R3 ;  /* 0x0000d0034a0075a7 */ /* 0x000e6400080011ff */
[----:B-1----:R-:W-:Y:S05]  /*67d0*/  @!P0 BRA `(.L_x_116) ;  /* 0x0000003000488947 */ /* 0x002fea0003800000 */
.L_x_115:
[----:B------:R-:W-:Y:S05]  /*67e0*/  @!P1 BRA `(.L_x_117) ;  /* 0x0000000000409947 */ /* 0x000fea0003800000 */
[----:B------:R-:W4:Y:S01]  /*67f0*/  LDCU.64 UR8, c[0x4][0x70] ;  /* 0x01000e00ff0877ac */ /* 0x000f220008000a00 */
[----:B-1----:R-:W-:Y:S01]  /*6800*/  MOV R3, 0x0 ;  /* 0x0000000000037802 */ /* 0x002fe20000000f00 */
[----:B------:R-:W-:Y:S02]  /*6810*/  HFMA2 R12, -RZ, RZ, 0, 5.9604644775390625e-08 ;  /* 0x00000001ff0c7431 */ /* 0x000fe400000001ff */
[----:B------:R-:W-:Y:S02]  /*6820*/  IMAD.MOV.U32 R8, RZ, RZ, 0x192 ;  /* 0x00000192ff087424 */ /* 0x000fe400078e00ff */
[----:B------:R-:W-:Y:S01]  /*6830*/  IMAD.MOV.U32 R13, RZ, RZ, RZ ;  /* 0x000000ffff0d7224 */ /* 0x000fe200078e00ff */
[----:B------:R-:W1:Y:S01]  /*6840*/  LDCU.64 UR6, c[0x4][0x78] ;  /* 0x01000f00ff0677ac */ /* 0x000e620008000a00 */
[----:B---3--:R-:W3:Y:S01]  /*6850*/  LDC.64 R2, c[0x4][R3] ;  /* 0x0100000003027b82 */ /* 0x008ee20000000a00 */
[----:B------:R-:W5:Y:S01]  /*6860*/  LDCU.64 UR4, c[0x4][0x10] ;  /* 0x01000200ff0477ac */ /* 0x000f620008000a00 */
[----:B----4-:R-:W-:Y:S01]  /*6870*/  MOV R5, UR9 ;  /* 0x0000000900057c02 */ /* 0x010fe20008000f00 */
[----:B------:R-:W-:Y:S01]  /*6880*/  IMAD.U32 R4, RZ, RZ, UR8 ;  /* 0x00000008ff047e24 */ /* 0x000fe2000f8e00ff */
[----:B-1----:R-:W-:Y:S01]  /*6890*/  MOV R7, UR7 ;  /* 0x0000000700077c02 */ /* 0x002fe20008000f00 */
[----:B------:R-:W-:Y:S01]  /*68a0*/  IMAD.U32 R6, RZ, RZ, UR6 ;  /* 0x00000006ff067e24 */ /* 0x000fe2000f8e00ff */
[----:B-----5:R-:W-:Y:S01]  /*68b0*/  MOV R11, UR5 ;  /* 0x00000005000b7c02 */ /* 0x020fe20008000f00 */
[----:B------:R-:W-:Y:S02]  /*68c0*/  IMAD.U32 R10, RZ, RZ, UR4 ;  /* 0x00000004ff0a7e24 */ /* 0x000fe4000f8e00ff */
[----:B------:R-:W-:Y:S07]  /*68d0*/  LEPC R20, `(.L_x_117) ;  /* 0x000000001014794e */ /* 0x000fee0000000000 */
[----:B--23--:R-:W-:Y:S05]  /*68e0*/  CALL.ABS.NOINC R2 ;  /* 0x0000000002007343 */ /* 0x00cfea0003c00000 */
.L_x_117:
[----:B------:R-:W-:Y:S05]  /*68f0*/  WARPSYNC.ALL ;  /* 0x0000000000007948 */ /* 0x000fea0003800000 */
[----:B------:R-:W-:Y:S01]  /*6900*/  R2UR UR4, R34 ;  /* 0x00000000220472ca */ /* 0x000fe200000e0000 */
[--C-:B------:R-:W-:Y:S01]  /*6910*/  HADD2.F32 R20, -RZ, R40.reuse.H0_H0 ;  /* 0x20000028ff147230 */ /* 0x100fe20000004100 */
[----:B------:R-:W-:Y:S01]  /*6920*/  MOV R81, 0x10 ;  /* 0x0000001000517802 */ /* 0x000fe20000000f00 */
[----:B------:R-:W-:Y:S01]  /*6930*/  HADD2.F32 R21, -RZ, R40.H1_H1 ;  /* 0x30000028ff157230 */ /* 0x000fe20000004100 */
[----:B------:R-:W-:Y:S01]  /*6940*/  LOP3.LUT P6, RZ, R65, 0x40, RZ, 0xc0, !PT ;  /* 0x0000004041ff7812 */ /* 0x000fe200078cc0ff */
[----:B------:R-:W-:Y:S01]  /*6950*/  HADD2.F32 R36, -RZ, R41.H1_H1 ;  /* 0x30000029ff247230 */ /* 0x000fe20000004100 */
[----:B------:R-:W-:Y:S01]  /*6960*/  ISETP.NE.AND P0, PT, R72, RZ, PT ;  /* 0x000000ff4800720c */ /* 0x000fe20003f05270 */
[----:B------:R-:W-:Y:S01]  /*6970*/  HADD2.F32 R37, -RZ, R43.H0_H0 ;  /* 0x2000002bff257230 */ /* 0x000fe20000004100 */
[----:B------:R-:W-:Y:S01]  /*6980*/  SEL R81, R81, 0xfffffff0, !P6 ;  /* 0xfffffff051517807 */ /* 0x000fe20007000000 */
[----:B------:R-:W-:Y:S03]  /*6990*/  BSSY.RECONVERGENT B0, `(.L_x_118) ;  /* 0x000004f000007945 */ /* 0x000fe60003800200 */
[----:B------:R-:W-:Y:S01]  /*69a0*/  IADD3 R79, PT, PT, R82, R81, RZ ;  /* 0x00000051524f7210 */ /* 0x000fe20007ffe0ff */
[----:B------:R-:W2:Y:S02]  /*69b0*/  LDTM.x16 R4, tmem[UR4] ;  /* 0x00000004000479ee */ /* 0x000ea40008240000 */
[C---:B--2---:R-:W-:Y:S01]  /*69c0*/  FMUL R0, R32.reuse, R4 ;  /* 0x0000000420007220 */ /* 0x044fe20000400000 */
[C---:B---3--:R-:W-:Y:S01]  /*69d0*/  FMUL R2, R32.reuse, R5 ;  /* 0x0000000520027220 */ /* 0x048fe20000400000 */
[C---:B-1----:R-:W-:Y:S01]  /*69e0*/  FMUL R3, R32.reuse, R6 ;  /* 0x0000000620037220 */ /* 0x042fe20000400000 */
[C---:B------:R-:W-:Y:S01]  /*69f0*/  FMUL R7, R32.reuse, R7 ;  /* 0x0000000720077220 */ /* 0x040fe20000400000 */
[C---:B------:R-:W-:Y:S01]  /*6a00*/  FFMA R0, R35.reuse, R20, R0 ;  /* 0x0000001423007223 */ /* 0x040fe20000000000 */
[----:B------:R-:W-:Y:S02]  /*6a10*/  HADD2.F32 R20, -RZ, R41.H0_H0 ;  /* 0x20000029ff147230 */ /* 0x000fe40000004100 */
[C---:B------:R-:W-:Y:S01]  /*6a20*/  FFMA R2, R35.reuse, R21, R2 ;  /* 0x0000001523027223 */ /* 0x040fe20000000002 */
[--C-:B------:R-:W-:Y:S02]  /*6a30*/  HADD2.F32 R21, -RZ, R42.reuse.H0_H0 ;  /* 0x2000002aff157230 */ /* 0x100fe40000004100 */
[C---:B------:R-:W-:Y:S01]  /*6a40*/  FMUL R4, R32.reuse, R8 ;  /* 0x0000000820047220 */ /* 0x040fe20000400000 */
[C---:B------:R-:W-:Y:S01]  /*6a50*/  FMUL R5, R32.reuse, R9 ;  /* 0x0000000920057220 */ /* 0x040fe20000400000 */
[C---:B------:R-:W-:Y:S01]  /*6a60*/  FFMA R3, R35.reuse, R20, R3 ;  /* 0x0000001423037223 */ /* 0x040fe20000000003 */
[----:B------:R-:W-:Y:S02]  /*6a70*/  HADD2.F32 R20, -RZ, R42.H1_H1 ;  /* 0x3000002aff147230 */ /* 0x000fe40000004100 */
[C---:B------:R-:W-:Y:S01]  /*6a80*/  FFMA R7, R35.reuse, R36, R7 ;  /* 0x0000002423077223 */ /* 0x040fe20000000007 */
[C---:B------:R-:W-:Y:S01]  /*6a90*/  FMUL R6, R32.reuse, R10 ;  /* 0x0000000a20067220 */ /* 0x040fe20000400000 */
[----:B------:R-:W-:Y:S02]  /*6aa0*/  HADD2.F32 R36, -RZ, R43.H1_H1 ;  /* 0x3000002bff247230 */ /* 0x000fe40000004100 */
[C---:B------:R-:W-:Y:S01]  /*6ab0*/  FMUL R11, R32.reuse, R11 ;  /* 0x0000000b200b7220 */ /* 0x040fe20000400000 */
[C---:B------:R-:W-:Y:S01]  /*6ac0*/  FFMA R4, R35.reuse, R21, R4 ;  /* 0x0000001523047223 */ /* 0x040fe20000000004 */
[C---:B------:R-:W-:Y:S01]  /*6ad0*/  FFMA R5, R35.reuse, R20, R5 ;  /* 0x0000001423057223 */ /* 0x040fe20000000005 */
[C---:B------:R-:W-:Y:S01]  /*6ae0*/  FFMA R6, R35.reuse, R37, R6 ;  /* 0x0000002523067223 */ /* 0x040fe20000000006 */
[--C-:B------:R-:W-:Y:S02]  /*6af0*/  HADD2.F32 R20, -RZ, R48.reuse.H0_H0 ;  /* 0x20000030ff147230 */ /* 0x100fe40000004100 */
[C---:B------:R-:W-:Y:S01]  /*6b00*/  FFMA R11, R35.reuse, R36, R11 ;  /* 0x00000024230b7223 */ /* 0x040fe2000000000b */
[C---:B------:R-:W-:Y:S01]  /*6b10*/  FMUL R8, R32.reuse, R12 ;  /* 0x0000000c20087220 */ /* 0x040fe20000400000 */
[----:B------:R-:W-:Y:S02]  /*6b20*/  HADD2.F32 R36, -RZ, R48.H1_H1 ;  /* 0x30000030ff247230 */ /* 0x000fe40000004100 */
[C---:B------:R-:W-:Y:S01]  /*6b30*/  FMUL R9, R32.reuse, R13 ;  /* 0x0000000d20097220 */ /* 0x040fe20000400000 */
[--C-:B------:R-:W-:Y:S02]  /*6b40*/  HADD2.F32 R21, -RZ, R49.reuse.H0_H0 ;  /* 0x20000031ff157230 */ /* 0x100fe40000004100 */
[C---:B------:R-:W-:Y:S01]  /*6b50*/  FMUL R10, R32.reuse, R14 ;  /* 0x0000000e200a7220 */ /* 0x040fe20000400000 */
[C---:B------:R-:W-:Y:S01]  /*6b60*/  FFMA R8, R35.reuse, R20, R8 ;  /* 0x0000001423087223 */ /* 0x040fe20000000008 */
[----:B------:R-:W-:Y:S02]  /*6b70*/  HADD2.F32 R20, -RZ, R49.H1_H1 ;  /* 0x30000031ff147230 */ /* 0x000fe40000004100 */
[C---:B------:R-:W-:Y:S01]  /*6b80*/  FFMA R9, R35.reuse, R36, R9 ;  /* 0x0000002423097223 */ /* 0x040fe20000000009 */
[C---:B------:R-:W-:Y:S01]  /*6b90*/  FMUL R15, R32.reuse, R15 ;  /* 0x0000000f200f7220 */ /* 0x040fe20000400000 */
[C---:B------:R-:W-:Y:S01]  /*6ba0*/  FFMA R10, R35.reuse, R21, R10 ;  /* 0x00000015230a7223 */ /* 0x040fe2000000000a */
[--C-:B------:R-:W-:Y:S02]  /*6bb0*/  HADD2.F32 R21, -RZ, R50.reuse.H0_H0 ;  /* 0x20000032ff157230 */ /* 0x100fe40000004100 */
[C---:B------:R-:W-:Y:S01]  /*6bc0*/  FMUL R12, R32.reuse, R16 ;  /* 0x00000010200c7220 */ /* 0x040fe20000400000 */
[----:B------:R-:W-:Y:S02]  /*6bd0*/  HADD2.F32 R36, -RZ, R50.H1_H1 ;  /* 0x30000032ff247230 */ /* 0x000fe40000004100 */
[C---:B------:R-:W-:Y:S01]  /*6be0*/  FFMA R15, R35.reuse, R20, R15 ;  /* 0x00000014230f7223 */ /* 0x040fe2000000000f */
[C---:B------:R-:W-:Y:S01]  /*6bf0*/  FMUL R13, R32.reuse, R17 ;  /* 0x00000011200d7220 */ /* 0x040fe20000400000 */
[--C-:B------:R-:W-:Y:S02]  /*6c00*/  HADD2.F32 R37, -RZ, R51.reuse.H0_H0 ;  /* 0x20000033ff257230 */ /* 0x100fe40000004100 */
[C---:B------:R-:W-:Y:S01]  /*6c10*/  FMUL R14, R32.reuse, R18 ;  /* 0x00000012200e7220 */ /* 0x040fe20000400000 */
[----:B------:R-:W-:Y:S02]  /*6c20*/  HADD2.F32 R20, -RZ, R51.H1_H1 ;  /* 0x30000033ff147230 */ /* 0x000fe40000004100 */
[----:B------:R-:W-:Y:S01]  /*6c30*/  FMUL R19, R32, R19 ;  /* 0x0000001320137220 */ /* 0x000fe20000400000 */
[----:B------:R-:W-:Y:S01]  /*6c40*/  F2FP.F16.F32.PACK_AB R44, R2, R0 ;  /* 0x00000000022c723e */ /* 0x000fe200000000ff */
[----:B------:R-:W-:Y:S01]  /*6c50*/  FFMA R12, R35, R21, R12 ;  /* 0x00000015230c7223 */ /* 0x000fe2000000000c */
[----:B------:R-:W-:Y:S01]  /*6c60*/  F2FP.F16.F32.PACK_AB R45, R7, R3 ;  /* 0x00000003072d723e */ /* 0x000fe200000000ff */
[----:B------:R-:W-:Y:S01]  /*6c70*/  FFMA R13, R35, R36, R13 ;  /* 0x00000024230d7223 */ /* 0x000fe2000000000d */
[----:B------:R-:W-:Y:S01]  /*6c80*/  F2FP.F16.F32.PACK_AB R46, R5, R4 ;  /* 0x00000004052e723e */ /* 0x000fe200000000ff */
[----:B------:R-:W-:Y:S01]  /*6c90*/  FFMA R14, R35, R37, R14 ;  /* 0x00000025230e7223 */ /* 0x000fe2000000000e */
[----:B------:R-:W-:Y:S01]  /*6ca0*/  F2FP.F16.F32.PACK_AB R47, R11, R6 ;  /* 0x000000060b2f723e */ /* 0x000fe200000000ff */
[----:B------:R-:W-:Y:S01]  /*6cb0*/  FFMA R19, R35, R20, R19 ;  /* 0x0000001423137223 */ /* 0x000fe20000000013 */
[----:B------:R-:W-:Y:S02]  /*6cc0*/  F2FP.F16.F32.PACK_AB R84, R9, R8 ;  /* 0x000000080954723e */ /* 0x000fe400000000ff */
[----:B------:R-:W-:Y:S01]  /*6cd0*/  F2FP.F16.F32.PACK_AB R85, R15, R10 ;  /* 0x0000000a0f55723e */ /* 0x000fe200000000ff */
[----:B------:R1:W-:Y:S01]  /*6ce0*/  STS.128 [R77+UR48+0x200], R44 ;  /* 0x0002002c4d007988 */ /* 0x0003e20008000c30 */
[----:B------:R-:W-:Y:S02]  /*6cf0*/  F2FP.F16.F32.PACK_AB R86, R13, R12 ;  /* 0x0000000c0d56723e */ /* 0x000fe400000000ff */
[----:B------:R-:W-:Y:S05]  /*6d00*/  F2FP.F16.F32.PACK_AB R87, R19, R14 ;  /* 0x0000000e1357723e */ /* 0x000fea00000000ff */
[----:B------:R1:W-:Y:S01]  /*6d10*/  STS.128 [R79+0x200], R84 ;  /* 0x000200544f007388 */ /* 0x0003e20000000c00 */
[----:B------:R-:W-:Y:S01]  /*6d20*/  @!PT LDS RZ, [RZ] ;  /* 0x00000000fffff984 */ /* 0x000fe20000000800 */
[----:B------:R-:W-:Y:S01]  /*6d30*/  @!PT LDS RZ, [RZ] ;  /* 0x00000000fffff984 */ /* 0x000fe20000000800 */
[----:B------:R-:W-:Y:S01]  /*6d40*/  @!PT LDS RZ, [RZ] ;  /* 0x00000000fffff984 */ /* 0x000fe20000000800 */
[----:B------:R-:W-:Y:S01]  /*6d50*/  @!PT LDS RZ, [RZ] ;  /* 0x00000000fffff984 */ /* 0x000fe20000000800 */
[----:B------:R2:W-:Y:S07]  /*6d60*/  MEMBAR.ALL.CTA ;  /* 0x0000000000007992 */ /* 0x0005ee0000008000 */
[----:B--2---:R-:W2:Y:S02]  /*6d70*/  FENCE.VIEW.ASYNC.S ;  /* 0x00000000000073c6 */ /* 0x004ea40000000000 */
[----:B--2---:R-:W-:Y:S06]  /*6d80*/  BAR.SYNC.DEFER_BLOCKING 0x1, 0x80 ;  /* 0x0042000000007b1d */ /* 0x004fec0000010000 */
[----:B------:R-:W-:Y:S05]  /*6d90*/  @P0 BRA `(.L_x_119) ;  /* 0x0000000000380947 */ /* 0x000fea0003800000 */
[----:B------:R-:W-:Y:S02]  /*6da0*/  UIADD3 UR4, UPT, UPT, UR48, 0x200, URZ ;  /* 0x0000020030047890 */ /* 0x000fe4000fffe0ff */
[----:B------:R-:W-:Y:S01]  /*6db0*/  UIADD3 UR8, UP0, UPT, UR52, 0x680, URZ ;  /* 0x0000068034087890 */ /* 0x000fe2000ff1e0ff */
[----:B------:R-:W-:Y:S01]  /*6dc0*/  UMOV UR43, UR36 ;  /* 0x00000024002b7c82 */ /* 0x000fe20008000000 */
[----:B------:R-:W-:Y:S02]  /*6dd0*/  UIADD3 UR5, UPT, UPT, UR41, 0x40, URZ ;  /* 0x0000004029057890 */ /* 0x000fe4000fffe0ff */
[----:B------:R-:W-:Y:S01]  /*6de0*/  MOV R67, UR4 ;  /* 0x0000000400437c02 */ /* 0x000fe20008000f00 */
[----:B------:R-:W-:Y:S02]  /*6df0*/  UIADD3.X UR9, UPT, UPT, URZ, UR53, URZ, UP0, !UPT ;  /* 0x00000035ff097290 */ /* 0x000fe400087fe4ff */
[----:B------:R-:W-:Y:S01]  /*6e00*/  UIADD3 UR4, UPT, UPT, UR48, 0xa00, URZ ;  /* 0x00000a0030047890 */ /* 0x000fe2000fffe0ff */
[----:B------:R-:W-:Y:S01]  /*6e10*/  R2UR UR40, R67 ;  /* 0x00000000432872ca */ /* 0x000fe200000e0000 */
[----:B------:R-:W-:Y:S01]  /*6e20*/  UMOV UR6, UR42 ;  /* 0x0000002a00067c82 */ /* 0x000fe20008000000 */
[----:B------:R-:W-:Y:S11]  /*6e30*/  UMOV UR7, UR36 ;  /* 0x0000002400077c82 */ /* 0x000ff60008000000 */
[----:B------:R2:W-:Y:S01]  /*6e40*/  UTMASTG.3D [UR40], [UR8] ;  /* 0x00000028080073b5 */ /* 0x0005e20008010000 */
[----:B------:R2:W-:Y:S01]  /*6e50*/  UTMASTG.3D [UR4], [UR8] ;  /* 0x00000004080073b5 */ /* 0x0005e20008010000 */
[----:B------:R0:W-:Y:S01]  /*6e60*/  UTMACMDFLUSH ;  /* 0x00000000000079b7 */ /* 0x0001e20000000000 */
[----:B--2---:R-:W-:Y:S04]  /*6e70*/  DEPBAR.LE SB0, 0x1 ;  /* 0x000080400000791a */ /* 0x004fe80000000000 */
.L_x_119:
[----:B------:R-:W-:Y:S05]  /*6e80*/  BSYNC.RECONVERGENT B0 ;  /* 0x0000000000007941 */ /* 0x000fea0003800200 */
.L_x_118:
[----:B------:R-:W-:Y:S01]  /*6e90*/  BAR.SYNC.DEFER_BLOCKING 0x1, 0x80 ;  /* 0x0042000000007b1d */ /* 0x000fe20000010000 */
[----:B------:R-:W-:Y:S01]  /*6ea0*/  ISETP.NE.AND P1, PT, R78, RZ, PT ;  /* 0x000000ff4e00720c */ /* 0x000fe20003f25270 */
[----:B------:R-:W-:Y:S01]  /*6eb0*/  UISETP.NE.AND UP0, UPT, UR49, URZ, UPT ;  /* 0x000000ff3100728c */ /* 0x000fe2000bf05270 */
[----:B------:R-:W-:Y:S11]  /*6ec0*/  LEA R3, R38, UR48, 0x3 ;  /* 0x0000003026037c11 */ /* 0x000ff6000f8e18ff */
[----:B------:R-:W-:Y:S01]  /*6ed0*/  @P1 SHF.L.U32 R2, R71, 0x1f, RZ ;  /* 0x0000001f47021819 */ /* 0x000fe200000006ff */
[----:B------:R-:W-:Y:S06]  /*6ee0*/  BRA.U !UP0, `(.L_x_120) ;  /* 0x0000000108247547 */ /* 0x000fec000b800000 */
[----:B------:R-:W-:Y:S01]  /*6ef0*/  IMAD.U32 R5, RZ, RZ, UR51 ;  /* 0x00000033ff057e24 */ /* 0x000fe2000f8e00ff */
[----:B------:R-:W-:Y:S01]  /*6f00*/  MOV R0, UR37 ;  /* 0x0000002500007c02 */ /* 0x000fe20008000f00 */
[----:B------:R-:W-:Y:S03]  /*6f10*/  UIADD3 UR51, UPT, UPT, UR51, 0x1, URZ ;  /* 0x0000000133337890 */ /* 0x000fe6000fffe0ff */
[----:B------:R-:W-:Y:S01]  /*6f20*/  @P1 LEA R5, R5, UR48, 0x3 ;  /* 0x0000003005051c11 */ /* 0x000fe2000f8e18ff */
[----:B------:R-:W-:Y:S04]  /*6f30*/  UISETP.NE.AND UP0, UPT, UR51, 0x4, UPT ;  /* 0x000000043300788c */ /* 0x000fe8000bf05270 */
[----:B------:R-:W-:Y:S01]  /*6f40*/  @P1 VIADD R5, R5, 0x80 ;  /* 0x0000008005051836 */ /* 0x000fe20000000000 */
[----:B------:R-:W-:Y:S04]  /*6f50*/  USEL UR51, UR51, URZ, UP0 ;  /* 0x000000ff33337287 */ /* 0x000fe80008000000 */
[----:B------:R-:W-:Y:S04]  /*6f60*/  @P1 PRMT R0, R0, 0x654, R5 ;  /* 0x0000065400001816 */ /* 0x000fe80000000005 */
[----:B------:R2:W-:Y:S04]  /*6f70*/  @P1 SYNCS.ARRIVE.TRANS64.RED.A1T0 RZ, [R0+URZ], RZ ;  /* 0x000000ff00ff19a7 */ /* 0x0005e800081004ff */
.L_x_120:
[----:B------:R-:W3:Y:S01]  /*6f80*/  @P1 SYNCS.PHASECHK.TRANS64.TRYWAIT P0, [R3+URZ+0x60], R2 ;  /* 0x00006002030015a7 */ /* 0x000ee200080011ff */
[----:B------:R-:W-:Y:S01]  /*6f90*/  BSSY B1, `(.L_x_121) ;  /* 0x0000012000017945 */ /* 0x000fe20003800000 */
[----:B---3--:R-:W-:Y:S03]  /*6fa0*/  @P1 SEL R39, RZ, 0x1, !P0 ;  /* 0x00000001ff271807 */ /* 0x008fe60004000000 */
[----:B------:R-:W-:Y:S05]  /*6fb0*/  @!P1 BRA `(.L_x_122) ;  /* 0x00000000003c9947 */ /* 0x000fea0003800000 */
[----:B------:R-:W-:Y:S01]  /*6fc0*/  ISETP.NE.AND P1, PT, R80, RZ, PT ;  /* 0x000000ff5000720c */ /* 0x000fe20003f25270 */
[----:B------:R-:W-:Y:S01]  /*6fd0*/  BSSY B0, `(.L_x_123) ;  /* 0x0000009000007945 */ /* 0x000fe20003800000 */
[----:B------:R-:W-:Y:S11]  /*6fe0*/  ISETP.NE.AND P0, PT, R39, RZ, PT ;  /* 0x000000ff2700720c */ /* 0x000ff60003f05270 */
[----:B------:R-:W-:Y:S05]  /*6ff0*/  @P1 IMAD R4, R38, 0x1000, R77 ;  /* 0x0000100026041824 */ /* 0x000fea00078e024d */
[----:B------:R-:W-:Y:S05]  /*7000*/  @P1 IADD3 R2, PT, PT, R4, UR48, RZ ;  /* 0x0000003004021c10 */ /* 0x000fea000fffe0ff */
[----:B------:R-:W-:Y:S01]  /*7010*/  @P1 IMAD.IADD R2, R81, 0x1, R2 ;  /* 0x0000000151021824 */ /* 0x000fe200078e0202 */
[----:B------:R-:W-:Y:S06]  /*7020*/  @P0 BRA `(.L_x_124) ;  /* 0x00000000000c0947 */ /* 0x000fec0003800000 */
[----:B--2---:R-:W-:Y:S04]  /*7030*/  SHF.L.U32 R0, R71, 0x1f, RZ ;  /* 0x0000001f47007819 */ /* 0x004fe800000006ff */
[----:B------:R-:W2:Y:S02]  /*7040*/  SYNCS.PHASECHK.TRANS64.TRYWAIT P0, [R3+URZ+0x60], R0 ;  /* 0x00006000030075a7 */ /* 0x000ea400080011ff */
[----:B--2---:R-:W-:Y:S05]  /*7050*/  @!P0 BRA `(.L_x_125) ;  /* 0x00000028003c8947 */ /* 0x004fea0003800000 */
.L_x_124:
[----:B------:R-:W-:Y:S05]  /*7060*/  BSYNC B0 ;  /* 0x0000000000007941 */ /* 0x000fea0003800000 */
.L_x_123:
[----:B------:R-:W-:Y:S02]  /*7070*/  ISETP.NE.AND P0, PT, R80, RZ, PT ;  /* 0x000000ff5000720c */ /* 0x000fe40003f05270 */
[----:B------:R-:W-:Y:S11]  /*7080*/  IADD3 R38, PT, PT, R38, 0x1, RZ ;  /* 0x0000000126267810 */ /* 0x000ff60007ffe0ff */
[----:B------:R3:W4:Y:S04]  /*7090*/  @P0 LDS.128 R40, [R4+UR48+0x200] ;  /* 0x0002003004280984 */ /* 0x0007280008000c00 */
[----:B------:R3:W1:Y:S02]  /*70a0*/  @P0 LDS.128 R48, [R2+0x200] ;  /* 0x0002000002300984 */ /* 0x0006640000000c00 */
.L_x_122:
[----:B------:R-:W-:Y:S05]  /*70b0*/  BSYNC B1 ;  /* 0x0000000000017941 */ /* 0x000fea0003800000 */
.L_x_121:
[----:B--2---:R-:W-:Y:S05]  /*70c0*/  VIADD R3, R34, 0x10 ;  /* 0x0000001022037836 */ /* 0x004fea0000000000 */
[----:B------:R-:W-:Y:S04]  /*70d0*/  SHF.R.U32.HI R3, RZ, 0x15, R3 ;  /* 0x00000015ff037819 */ /* 0x000fe80000011603 */
[----:B------:R-:W-:Y:S11]  /*70e0*/  LOP3.LUT P0, RZ, R3, 0x3, R66, 0x48, !PT ;  /* 0x0000000303ff7812 */ /* 0x000ff60007804842 */
[----:B------:R-:W-:Y:S02]  /*70f0*/  @!UPT UIADD3 URZ, UPT, UPT, URZ, URZ, URZ ;  /* 0x000000fffffff290 */ /* 0x000fe4000fffe0ff */
[----:B------:R-:W-:Y:S05]  /*7100*/  @!P0 BRA `(.L_x_126) ;  /* 0x0000000000408947 */ /* 0x000fea0003800000 */
[----:B------:R-:W2:Y:S01]  /*7110*/  LDCU.64 UR8, c[0x4][0x70] ;  /* 0x01000e00ff0877ac */ /* 0x000ea20008000a00 */
[----:B------:R-:W-:Y:S01]  /*7120*/  MOV R3, 0x0 ;  /* 0x0000000000037802 */ /* 0x000fe20000000f00 */
[----:B------:R-:W-:Y:S02]  /*7130*/  HFMA2 R12, -RZ, RZ, 0, 5.9604644775390625e-08 ;  /* 0x00000001ff0c7431 */ /* 0x000fe400000001ff */
[----:B------:R-:W-:Y:S02]  /*7140*/  IMAD.MOV.U32 R8, RZ, RZ, 0x192 ;  /* 0x00000192ff087424 */ /* 0x000fe400078e00ff */
[----:B------:R-:W-:Y:S01]  /*7150*/  IMAD.MOV.U32 R13, RZ, RZ, RZ ;  /* 0x000000ffff0d7224 */ /* 0x000fe200078e00ff */
[----:B------:R-:W5:Y:S01]  /*7160*/  LDCU.64 UR6, c[0x4][0x78] ;  /* 0x01000f00ff0677ac */ /* 0x000f620008000a00 */
[----:B---3--:R-:W3:Y:S01]  /*7170*/  LDC.64 R2, c[0x4][R3] ;  /* 0x0100000003027b82 */ /* 0x008ee20000000a00 */
[----:B------:R-:W4:Y:S01]  /*7180*/  LDCU.64 UR4, c[0x4][0x10] ;  /* 0x01000200ff0477ac */ /* 0x000f220008000a00 */
[----:B--2---:R-:W-:Y:S01]  /*7190*/  MOV R5, UR9 ;  /* 0x0000000900057c02 */ /* 0x004fe20008000f00 */
[----:B------:R-:W-:Y:S01]  /*71a0*/  IMAD.U32 R4, RZ, RZ, UR8 ;  /* 0x00000008ff047e24 */ /* 0x000fe2000f8e00ff */
[----:B-----5:R-:W-:Y:S01]  /*71b0*/  MOV R7, UR7 ;  /* 0x0000000700077c02 */ /* 0x020fe20008000f00 */
[----:B------:R-:W-:Y:S01]  /*71c0*/  IMAD.U32 R6, RZ, RZ, UR6 ;  /* 0x00000006ff067e24 */ /* 0x000fe2000f8e00ff */
[----:B----4-:R-:W-:Y:S01]  /*71d0*/  MOV R11, UR5 ;  /* 0x00000005000b7c02 */ /* 0x010fe20008000f00 */
[----:B------:R-:W-:Y:S02]  /*71e0*/  IMAD.U32 R10, RZ, RZ, UR4 ;  /* 0x00000004ff0a7e24 */ /* 0x000fe4000f8e00ff */
[----:B------:R-:W-:Y:S07]  /*71f0*/  LEPC R20, `(.L_x_126) ;  /* 0x000000001014794e */ /* 0x000fee0000000000 */
[----:B-1-3--:R-:W-:Y:S05]  /*7200*/  CALL.ABS.NOINC R2 ;  /* 0x0000000002007343 */ /* 0x00afea0003c00000 */
.L_x_126:
[----:B------:R-:W-:Y:S01]  /*7210*/  ISETP.NE.AND P6, PT, R78, RZ, PT ;  /* 0x000000ff4e00720c */ /* 0x000fe20003fc5270 */
[----:B------:R-:W-:Y:S05]  /*7220*/  WARPSYNC.ALL ;  /* 0x0000000000007948 */ /* 0x000fea0003800000 */
[----:B------:R-:W-:Y:S01]  /*7230*/  R2UR UR4, R34 ;  /* 0x00000000220472ca */ /* 0x000fe200000e0000 */
[--C-:B----4-:R-:W-:Y:S01]  /*7240*/  HADD2.F32 R20, -RZ, R40.reuse.H0_H0 ;  /* 0x20000028ff147230 */ /* 0x110fe20000004100 */
[----:B------:R-:W-:Y:S01]  /*7250*/  ISETP.NE.AND P0, PT, R72, RZ, PT ;  /* 0x000000ff4800720c */ /* 0x000fe20003f05270 */
[----:B------:R-:W-:Y:S01]  /*7260*/  HADD2.F32 R21, -RZ, R40.H1_H1 ;  /* 0x30000028ff157230 */ /* 0x000fe20000004100 */
[----:B------:R-:W-:Y:S01]  /*7270*/  MOV R82, UR51 ;  /* 0x0000003300527c02 */ /* 0x000fe20008000f00 */
[--C-:B------:R-:W-:Y:S01]  /*7280*/  HADD2.F32 R36, -RZ, R41.reuse.H1_H1 ;  /* 0x30000029ff247230 */ /* 0x100fe20000004100 */
[----:B------:R-:W-:Y:S01]  /*7290*/  MOV R83, UR37 ;  /* 0x0000002500537c02 */ /* 0x000fe20008000f00 */
[----:B-1----:R-:W-:Y:S01]  /*72a0*/  HADD2.F32 R37, -RZ, R48.H0_H0 ;  /* 0x20000030ff257230 */ /* 0x002fe20000004100 */
[----:B------:R-:W-:Y:S01]  /*72b0*/  @P6 LEA R82, R82, UR48, 0x3 ;  /* 0x0000003052526c11 */ /* 0x000fe2000f8e18ff */
[----:B------:R-:W-:Y:S01]  /*72c0*/  BSSY.RECONVERGENT B0, `(.L_x_127) ;  /* 0x0000052000007945 */ /* 0x000fe20003800200 */
[----:B------:R-:W-:Y:S02]  /*72d0*/  @P6 SHF.L.U32 R88, R71, 0x1f, RZ ;  /* 0x0000001f47586819 */ /* 0x000fe400000006ff */
[----:B------:R-:W-:Y:S01]  /*72e0*/  @P6 IADD3 R82, PT, PT, R82, 0x80, RZ ;  /* 0x0000008052526810 */ /* 0x000fe20007ffe0ff */
[----:B---3--:R-:W1:Y:S03]  /*72f0*/  LDTM.x16 R4, tmem[UR4+0x10] ;  /* 0x00001004000479ee */ /* 0x008e660008240000 */
[----:B------:R-:W-:Y:S02]  /*7300*/  @P6 PRMT R82, R83, 0x654, R82 ;  /* 0x0000065453526816 */ /* 0x000fe40000000052 */
[----:B------:R-:W-:Y:S01]  /*7310*/  LEA R83, R38, UR48, 0x3 ;  /* 0x0000003026537c11 */ /* 0x000fe2000f8e18ff */
[C---:B-1----:R-:W-:Y:S01]  /*7320*/  FMUL R0, R32.reuse, R4 ;  /* 0x0000000420007220 */ /* 0x042fe20000400000 */
[C---:B------:R-:W-:Y:S01]  /*7330*/  FMUL R2, R32.reuse, R5 ;  /* 0x0000000520027220 */ /* 0x040fe20000400000 */
[C---:B------:R-:W-:Y:S01]  /*7340*/  FMUL R3, R32.reuse, R6 ;  /* 0x0000000620037220 */ /* 0x040fe20000400000 */
[C---:B------:R-:W-:Y:S01]  /*7350*/  FMUL R7, R32.reuse, R7 ;  /* 0x0000000720077220 */ /* 0x040fe20000400000 */
[C---:B------:R-:W-:Y:S01]  /*7360*/  FFMA R0, R35.reuse, R20, R0 ;  /* 0x0000001423007223 */ /* 0x040fe20000000000 */
[----:B------:R-:W-:Y:S02]  /*7370*/  HADD2.F32 R20, -RZ, R41.H0_H0 ;  /* 0x20000029ff147230 */ /* 0x000fe40000004100 */
[C---:B------:R-:W-:Y:S01]  /*7380*/  FFMA R2, R35.reuse, R21, R2 ;  /* 0x0000001523027223 */ /* 0x040fe20000000002 */
[C---:B------:R-:W-:Y:S01]  /*7390*/  FMUL R4, R32.reuse, R8 ;  /* 0x0000000820047220 */ /* 0x040fe20000400000 */
[C---:B------:R-:W-:Y:S01]  /*73a0*/  FMUL R5, R32.reuse, R9 ;  /* 0x0000000920057220 */ /* 0x040fe20000400000 */
[--C-:B------:R-:W-:Y:S02]  /*73b0*/  HADD2.F32 R21, -RZ, R43.reuse.H0_H0 ;  /* 0x2000002bff157230 */ /* 0x100fe40000004100 */
[C---:B------:R-:W-:Y:S01]  /*73c0*/  FFMA R3, R35.reuse, R20, R3 ;  /* 0x0000001423037223 */ /* 0x040fe20000000003 */
[--C-:B------:R-:W-:Y:S02]  /*73d0*/  HADD2.F32 R20, -RZ, R42.reuse.H0_H0 ;  /* 0x2000002aff147230 */ /* 0x100fe40000004100 */
[C---:B------:R-:W-:Y:S01]  /*73e0*/  FFMA R7, R35.reuse, R36, R7 ;  /* 0x0000002423077223 */ /* 0x040fe20000000007 */
[C---:B------:R-:W-:Y:S01]  /*73f0*/  FMUL R6, R32.reuse, R10 ;  /* 0x0000000a20067220 */ /* 0x040fe20000400000 */
[----:B------:R-:W-:Y:S02]  /*7400*/  HADD2.F32 R36, -RZ, R43.H1_H1 ;  /* 0x3000002bff247230 */ /* 0x000fe40000004100 */
[C---:B------:R-:W-:Y:S01]  /*7410*/  FMUL R11, R32.reuse, R11 ;  /* 0x0000000b200b7220 */ /* 0x040fe20000400000 */
[C---:B------:R-:W-:Y:S01]  /*7420*/  FFMA R4, R35.reuse, R20, R4 ;  /* 0x0000001423047223 */ /* 0x040fe20000000004 */
[----:B------:R-:W-:Y:S02]  /*7430*/  HADD2.F32 R20, -RZ, R42.H1_H1 ;  /* 0x3000002aff147230 */ /* 0x000fe40000004100 */
[C---:B------:R-:W-:Y:S01]  /*7440*/  FMUL R8, R32.reuse, R12 ;  /* 0x0000000c20087220 */ /* 0x040fe20000400000 */
[C---:B------:R-:W-:Y:S01]  /*7450*/  FMUL R9, R32.reuse, R13 ;  /* 0x0000000d20097220 */ /* 0x040fe20000400000 */
[C---:B------:R-:W-:Y:S01]  /*7460*/  FMUL R10, R32.reuse, R14 ;  /* 0x0000000e200a7220 */ /* 0x040fe20000400000 */
[C---:B------:R-:W-:Y:S01]  /*7470*/  FMUL R15, R32.reuse, R15 ;  /* 0x0000000f200f7220 */ /* 0x040fe20000400000 */
[C---:B------:R-:W-:Y:S01]  /*7480*/  FFMA R5, R35.reuse, R20, R5 ;  /* 0x0000001423057223 */ /* 0x040fe20000000005 */
[----:B------:R-:W-:Y:S02]  /*7490*/  HADD2.F32 R20, -RZ, R48.H1_H1 ;  /* 0x30000030ff147230 */ /* 0x000fe40000004100 */
[C---:B------:R-:W-:Y:S01]  /*74a0*/  FFMA R6, R35.reuse, R21, R6 ;  /* 0x0000001523067223 */ /* 0x040fe20000000006 */
[C---:B------:R-:W-:Y:S01]  /*74b0*/  FFMA R11, R35.reuse, R36, R11 ;  /* 0x00000024230b7223 */ /* 0x040fe2000000000b */
[C---:B------:R-:W-:Y:S01]  /*74c0*/  FFMA R8, R35.reuse, R37, R8 ;  /* 0x0000002523087223 */ /* 0x040fe20000000008 */
[--C-:B------:R-:W-:Y:S02]  /*74d0*/  HADD2.F32 R21, -RZ, R49.reuse.H0_H0 ;  /* 0x20000031ff157230 */ /* 0x100fe40000004100 */
[C---:B------:R-:W-:Y:S01]  /*74e0*/  FFMA R9, R35.reuse, R20, R9 ;  /* 0x0000001423097223 */ /* 0x040fe20000000009 */
[----:B------:R-:W-:Y:S02]  /*74f0*/  HADD2.F32 R20, -RZ, R49.H1_H1 ;  /* 0x30000031ff147230 */ /* 0x000fe40000004100 */
[C---:B------:R-:W-:Y:S01]  /*7500*/  FMUL R12, R32.reuse, R16 ;  /* 0x00000010200c7220 */ /* 0x040fe20000400000 */
[C---:B------:R-:W-:Y:S01]  /*7510*/  FMUL R13, R32.reuse, R17 ;  /* 0x00000011200d7220 */ /* 0x040fe20000400000 */
[C---:B------:R-:W-:Y:S01]  /*7520*/  FFMA R10, R35.reuse, R21, R10 ;  /* 0x00000015230a7223 */ /* 0x040fe2000000000a */
[--C-:B------:R-:W-:Y:S02]  /*7530*/  HADD2.F32 R21, -RZ, R50.reuse.H0_H0 ;  /* 0x20000032ff157230 */ /* 0x100fe40000004100 */
[C---:B------:R-:W-:Y:S01]  /*7540*/  FFMA R15, R35.reuse, R20, R15 ;  /* 0x00000014230f7223 */ /* 0x040fe2000000000f */
[----:B------:R-:W-:Y:S02]  /*7550*/  HADD2.F32 R20, -RZ, R50.H1_H1 ;  /* 0x30000032ff147230 */ /* 0x000fe40000004100 */
[C---:B------:R-:W-:Y:S01]  /*7560*/  FMUL R14, R32.reuse, R18 ;  /* 0x00000012200e7220 */ /* 0x040fe20000400000 */
[--C-:B------:R-:W-:Y:S02]  /*7570*/  HADD2.F32 R37, -RZ, R51.reuse.H0_H0 ;  /* 0x20000033ff257230 */ /* 0x100fe40000004100 */
[----:B------:R-:W-:Y:S01]  /*7580*/  FMUL R19, R32, R19 ;  /* 0x0000001320137220 */ /* 0x000fe20000400000 */
[----:B------:R-:W-:Y:S01]  /*7590*/  HADD2.F32 R36, -RZ, R51.H1_H1 ;  /* 0x30000033ff247230 */ /* 0x000fe20000004100 */
        /* <DEDUP_REMOVED lines=22> */
[----:B------:R-:W-:Y:S02]  /*7700*/  UIADD3 UR12, UP0, UPT, UR52, 0x680, URZ ;  /* 0x00000680340c7890 */ /* 0x000fe4000ff1e0ff */
[----:B------:R-:W-:Y:S02]  /*7710*/  UIADD3 UR9, UPT, UPT, UR41, 0x10, URZ ;  /* 0x0000001029097890 */ /* 0x000fe4000fffe0ff */
[----:B------:R-:W-:Y:S02]  /*7720*/  UIADD3 UR8, UPT, UPT, UR48, 0x1200, URZ ;  /* 0x0000120030087890 */ /* 0x000fe4000fffe0ff */
[----:B------:R-:W-:Y:S01]  /*7730*/  UIADD3.X UR13, UPT, UPT, URZ, UR53, URZ, UP0, !UPT ;  /* 0x00000035ff0d7290 */ /* 0x000fe200087fe4ff */
[----:B------:R-:W-:Y:S01]  /*7740*/  UMOV UR10, UR42 ;  /* 0x0000002a000a7c82 */ /* 0x000fe20008000000 */
[----:B------:R-:W-:Y:S01]  /*7750*/  UMOV UR11, UR36 ;  /* 0x00000024000b7c82 */ /* 0x000fe20008000000 */
[----:B------:R-:W-:Y:S02]  /*7760*/  UIADD3 UR5, UPT, UPT, UR41, 0x50, URZ ;  /* 0x0000005029057890 */ /* 0x000fe4000fffe0ff */
[----:B------:R-:W-:Y:S01]  /*7770*/  UIADD3 UR4, UPT, UPT, UR48, 0x1a00, URZ ;  /* 0x00001a0030047890 */ /* 0x000fe2000fffe0ff */
[----:B------:R-:W-:Y:S03]  /*7780*/  UMOV UR6, UR42 ;  /* 0x0000002a00067c82 */ /* 0x000fe60008000000 */
[----:B------:R2:W-:Y:S01]  /*7790*/  UTMASTG.3D [UR8], [UR12] ;  /* 0x000000080c0073b5 */ /* 0x0005e20008010000 */
[----:B------:R-:W-:Y:S04]  /*77a0*/  UMOV UR7, UR36 ;  /* 0x0000002400077c82 */ /* 0x000fe80008000000 */
[----:B------:R2:W-:Y:S01]  /*77b0*/  UTMASTG.3D [UR4], [UR12] ;  /* 0x000000040c0073b5 */ /* 0x0005e20008010000 */
[----:B------:R0:W-:Y:S01]  /*77c0*/  UTMACMDFLUSH ;  /* 0x00000000000079b7 */ /* 0x0001e20000000000 */
[----:B--2---:R-:W-:Y:S04]  /*77d0*/  DEPBAR.LE SB0, 0x1 ;  /* 0x000080400000791a */ /* 0x004fe80000000000 */
.L_x_128:
[----:B------:R-:W-:Y:S05]  /*77e0*/  BSYNC.RECONVERGENT B0 ;  /* 0x0000000000007941 */ /* 0x000fea0003800200 */
.L_x_127:
[----:B------:R-:W-:Y:S01]  /*77f0*/  BAR.SYNC.DEFER_BLOCKING 0x1, 0x80 ;  /* 0x0042000000007b1d */ /* 0x000fe20000010000 */
[----:B------:R-:W-:Y:S04]  /*7800*/  UIADD3 UR40, UPT, UPT, UR51, 0x1, URZ ;  /* 0x0000000133287890 */ /* 0x000fe8000fffe0ff */
[----:B------:R-:W-:Y:S04]  /*7810*/  UISETP.NE.AND UP0, UPT, UR40, 0x4, UPT ;  /* 0x000000042800788c */ /* 0x000fe8000bf05270 */
[----:B------:R-:W-:Y:S01]  /*7820*/  USEL UR40, UR40, URZ, UP0 ;  /* 0x000000ff28287287 */ /* 0x000fe20008000000 */
[----:B------:R2:W-:Y:S01]  /*7830*/  @P6 SYNCS.ARRIVE.TRANS64.RED.A1T0 RZ, [R82+URZ], RZ ;  /* 0x000000ff52ff69a7 */ /* 0x0005e200081004ff */
[----:B------:R-:W-:Y:S01]  /*7840*/  BSSY B1, `(.L_x_129) ;  /* 0x0000013000017945 */ /* 0x000fe20003800000 */
[----:B------:R-:W3:Y:S02]  /*7850*/  @P6 SYNCS.PHASECHK.TRANS64.TRYWAIT P0, [R83+URZ+0x60], R88 ;  /* 0x00006058530065a7 */ /* 0x000ee400080011ff */
[----:B---3--:R-:W-:Y:S01]  /*7860*/  @P6 SEL R39, RZ, 0x1, !P0 ;  /* 0x00000001ff276807 */ /* 0x008fe20004000000 */
[----:B--2---:R-:W-:Y:S06]  /*7870*/  @!P6 BRA `(.L_x_130) ;  /* 0x00000000003ce947 */ /* 0x004fec0003800000 */
[----:B------:R-:W-:Y:S01]  /*7880*/  ISETP.NE.AND P1, PT, R80, RZ, PT ;  /* 0x000000ff5000720c */ /* 0x000fe20003f25270 */
[----:B------:R-:W-:Y:S01]  /*7890*/  BSSY B0, `(.L_x_131) ;  /* 0x0000009000007945 */ /* 0x000fe20003800000 */
[----:B------:R-:W-:Y:S11]  /*78a0*/  ISETP.NE.AND P0, PT, R39, RZ, PT ;  /* 0x000000ff2700720c */ /* 0x000ff60003f05270 */
[----:B------:R-:W-:Y:S05]  /*78b0*/  @P1 IMAD R2, R38, 0x1000, R77 ;  /* 0x0000100026021824 */ /* 0x000fea00078e024d */
[----:B------:R-:W-:Y:S05]  /*78c0*/  @P1 IADD3 R0, PT, PT, R2, UR48, RZ ;  /* 0x0000003002001c10 */ /* 0x000fea000fffe0ff */
[----:B------:R-:W-:Y:S01]  /*78d0*/  @P1 IMAD.IADD R0, R81, 0x1, R0 ;  /* 0x0000000151001824 */ /* 0x000fe200078e0200 */
[----:B------:R-:W-:Y:S06]  /*78e0*/  @P0 BRA `(.L_x_132) ;  /* 0x00000000000c0947 */ /* 0x000fec0003800000 */
[----:B------:R-:W-:Y:S04]  /*78f0*/  SHF.L.U32 R4, R71, 0x1f, RZ ;  /* 0x0000001f47047819 */ /* 0x000fe800000006ff */
[----:B------:R-:W2:Y:S02]  /*7900*/  SYNCS.PHASECHK.TRANS64.TRYWAIT P0, [R83+URZ+0x60], R4 ;  /* 0x00006004530075a7 */ /* 0x000ea400080011ff */
[----:B--2---:R-:W-:Y:S05]  /*7910*/  @!P0 BRA `(.L_x_133) ;  /* 0x0000002000208947 */ /* 0x004fea0003800000 */
.L_x_132:
[----:B------:R-:W-:Y:S05]  /*7920*/  BSYNC B0 ;  /* 0x0000000000007941 */ /* 0x000fea0003800000 */
.L_x_131:
[----:B------:R-:W-:Y:S02]  /*7930*/  ISETP.NE.AND P0, PT, R80, RZ, PT ;  /* 0x000000ff5000720c */ /* 0x000fe40003f05270 */
[----:B------:R-:W-:Y:S11]  /*7940*/  IADD3 R38, PT, PT, R38, 0x1, RZ ;  /* 0x0000000126267810 */ /* 0x000ff60007ffe0ff */
[----:B------:R3:W4:Y:S04]  /*7950*/  @P0 LDS.128 R40, [R2+UR48+0x200] ;  /* 0x0002003002280984 */ /* 0x0007280008000c00 */
[----:B------:R3:W1:Y:S02]  /*7960*/  @P0 LDS.128 R48, [R0+0x200] ;  /* 0x0002000000300984 */ /* 0x0006640000000c00 */
.L_x_130:
[----:B------:R-:W-:Y:S05]  /*7970*/  BSYNC B1 ;  /* 0x0000000000017941 */ /* 0x000fea0003800000 */
.L_x_129:
[----:B------:R-:W-:Y:S05]  /*7980*/  VIADD R3, R34, 0x20 ;  /* 0x0000002022037836 */ /* 0x000fea0000000000 */
[----:B------:R-:W-:Y:S04]  /*7990*/  SHF.R.U32.HI R3, RZ, 0x15, R3 ;  /* 0x00000015ff037819 */ /* 0x000fe80000011603 */
[----:B------:R-:W-:Y:S11]  /*79a0*/  LOP3.LUT P0, RZ, R3, 0x3, R66, 0x48, !PT ;  /* 0x0000000303ff7812 */ /* 0x000ff60007804842 */
[----:B------:R-:W-:Y:S02]  /*79b0*/  @!UPT UIADD3 URZ, UPT, UPT, URZ, URZ, URZ ;  /* 0x000000fffffff290 */ /* 0x000fe4000fffe0ff */
[----:B------:R-:W-:Y:S05]  /*79c0*/  @!P0 BRA `(.L_x_134) ;  /* 0x0000000000408947 */ /* 0x000fea0003800000 */
[----:B------:R-:W5:Y:S01]  /*79d0*/  LDCU.64 UR8, c[0x4][0x70] ;  /* 0x01000e00ff0877ac */ /* 0x000f620008000a00 */
[----:B------:R-:W-:Y:S01]  /*79e0*/  MOV R3, 0x0 ;  /* 0x0000000000037802 */ /* 0x000fe20000000f00 */
[----:B------:R-:W-:Y:S02]  /*79f0*/  HFMA2 R12, -RZ, RZ, 0, 5.9604644775390625e-08 ;  /* 0x00000001ff0c7431 */ /* 0x000fe400000001ff */
[----:B------:R-:W-:Y:S02]  /*7a00*/  IMAD.MOV.U32 R8, RZ, RZ, 0x192 ;  /* 0x00000192ff087424 */ /* 0x000fe400078e00ff */
[----:B------:R-:W-:Y:S01]  /*7a10*/  IMAD.MOV.U32 R13, RZ, RZ, RZ ;  /* 0x000000ffff0d7224 */ /* 0x000fe200078e00ff */
[----:B------:R-:W4:Y:S01]  /*7a20*/  LDCU.64 UR6, c[0x4][0x78] ;  /* 0x01000f00ff0677ac */ /* 0x000f220008000a00 */
[----:B---3--:R-:W3:Y:S01]  /*7a30*/  LDC.64 R2, c[0x4][R3] ;  /* 0x0100000003027b82 */ /* 0x008ee20000000a00 */
[----:B------:R-:W1:Y:S01]  /*7a40*/  LDCU.64 UR4, c[0x4][0x10] ;  /* 0x01000200ff0477ac */ /* 0x000e620008000a00 */
[----:B-----5:R-:W-:Y:S01]  /*7a50*/  MOV R5, UR9 ;  /* 0x0000000900057c02 */ /* 0x020fe20008000f00 */
[----:B--2---:R-:W-:Y:S01]  /*7a60*/  IMAD.U32 R4, RZ, RZ, UR8 ;  /* 0x00000008ff047e24 */ /* 0x004fe2000f8e00ff */
[----:B----4-:R-:W-:Y:S01]  /*7a70*/  MOV R7, UR7 ;  /* 0x0000000700077c02 */ /* 0x010fe20008000f00 */
[----:B------:R-:W-:Y:S01]  /*7a80*/  IMAD.U32 R6, RZ, RZ, UR6 ;  /* 0x00000006ff067e24 */ /* 0x000fe2000f8e00ff */
[----:B-1----:R-:W-:Y:S01]  /*7a90*/  MOV R11, UR5 ;  /* 0x00000005000b7c02 */ /* 0x002fe20008000f00 */
[----:B------:R-:W-:Y:S02]  /*7aa0*/  IMAD.U32 R10, RZ, RZ, UR4 ;  /* 0x00000004ff0a7e24 */ /* 0x000fe4000f8e00ff */
[----:B------:R-:W-:Y:S07]  /*7ab0*/  LEPC R20, `(.L_x_134) ;  /* 0x000000001014794e */ /* 0x000fee0000000000 */
[----:B---3--:R-:W-:Y:S05]  /*7ac0*/  CALL.ABS.NOINC R2 ;  /* 0x0000000002007343 */ /* 0x008fea0003c00000 */
.L_x_134:
        /* <DEDUP_REMOVED lines=8> */
[----:B--2---:R-:W-:Y:S01]  /*7b50*/  MOV R83, UR37 ;  /* 0x0000002500537c02 */ /* 0x004fe20008000f00 */
[----:B-1----:R-:W-:Y:S01]  /*7b60*/  HADD2.F32 R37, -RZ, R48.H0_H0 ;  /* 0x20000030ff257230 */ /* 0x002fe20000004100 */
[----:B------:R-:W-:Y:S01]  /*7b70*/  @P6 LEA R82, R82, UR48, 0x3 ;  /* 0x0000003052526c11 */ /* 0x000fe2000f8e18ff */
[----:B------:R-:W-:Y:S01]  /*7b80*/  BSSY.RECONVERGENT B0, `(.L_x_135) ;  /* 0x0000052000007945 */ /* 0x000fe20003800200 */
[----:B------:R-:W-:Y:S02]  /*7b90*/  LEA R88, R38, UR48, 0x3 ;  /* 0x0000003026587c11 */ /* 0x000fe4000f8e18ff */
[----:B------:R-:W-:Y:S01]  /*7ba0*/  @P6 IADD3 R82, PT, PT, R82, 0x80, RZ ;  /* 0x0000008052526810 */ /* 0x000fe20007ffe0ff */
[----:B------:R-:W3:Y:S03]  /*7bb0*/  LDTM.x16 R4, tmem[UR4+0x20] ;  /* 0x00002004000479ee */ /* 0x000ee60008240000 */
[----:B------:R-:W-:Y:S02]  /*7bc0*/  @P6 PRMT R82, R83, 0x654, R82 ;  /* 0x0000065453526816 */ /* 0x000fe40000000052 */
[----:B------:R-:W-:Y:S01]  /*7bd0*/  @P6 SHF.L.U32 R83, R71, 0x1f, RZ ;  /* 0x0000001f47536819 */ /* 0x000fe200000006ff */
[C---:B---3--:R-:W-:Y:S01]  /*7be0*/  FMUL R0, R32.reuse, R4 ;  /* 0x0000000420007220 */ /* 0x048fe20000400000 */
        /* <DEDUP_REMOVED lines=75> */
.L_x_136:
[----:B------:R-:W-:Y:S05]  /*80a0*/  BSYNC.RECONVERGENT B0 ;  /* 0x0000000000007941 */ /* 0x000fea0003800200 */
.L_x_135:
        /* <DEDUP_REMOVED lines=19> */
.L_x_140:
[----:B------:R-:W-:Y:S05]  /*81e0*/  BSYNC B0 ;  /* 0x0000000000007941 */ /* 0x000fea0003800000 */
.L_x_139:
[----:B------:R-:W-:Y:S11]  /*81f0*/  ISETP.NE.AND P0, PT, R80, RZ, PT ;  /* 0x000000ff5000720c */ /* 0x000ff60003f05270 */
[----:B------:R-:W-:Y:S02]  /*8200*/  @!UPT UIADD3 URZ, UPT, UPT, URZ, URZ, URZ ;  /* 0x000000fffffff290 */ /* 0x000fe4000fffe0ff */
[----:B------:R3:W4:Y:S04]  /*8210*/  @P0 LDS.128 R40, [R38+UR48+0x200] ;  /* 0x0002003026280984 */ /* 0x0007280008000c00 */
[----:B------:R3:W1:Y:S02]  /*8220*/  @P0 LDS.128 R48, [R81+0x200] ;  /* 0x0002000051300984 */ /* 0x0006640000000c00 */
.L_x_138:
[----:B------:R-:W-:Y:S05]  /*8230*/  BSYNC B1 ;  /* 0x0000000000017941 */ /* 0x000fea0003800000 */
.L_x_137:
        /* <DEDUP_REMOVED lines=11> */
[----:B------:R-:W1:Y:S01]  /*82f0*/  LDC.64 R2, c[0x4][R3] ;  /* 0x0100000003027b82 */ /* 0x000e620000000a00 */
[----:B------:R-:W3:Y:S01]  /*8300*/  LDCU.64 UR4, c[0x4][0x10] ;  /* 0x01000200ff0477ac */ /* 0x000ee20008000a00 */
[----:B--2---:R-:W-:Y:S01]  /*8310*/  MOV R5, UR9 ;  /* 0x0000000900057c02 */ /* 0x004fe20008000f00 */
[----:B------:R-:W-:Y:S01]  /*8320*/  IMAD.U32 R4, RZ, RZ, UR8 ;  /* 0x00000008ff047e24 */ /* 0x000fe2000f8e00ff */
[----:B-----5:R-:W-:Y:S01]  /*8330*/  MOV R7, UR7 ;  /* 0x0000000700077c02 */ /* 0x020fe20008000f00 */
[----:B------:R-:W-:Y:S01]  /*8340*/  IMAD.U32 R6, RZ, RZ, UR6 ;  /* 0x00000006ff067e24 */ /* 0x000fe2000f8e00ff */
[----:B---3--:R-:W-:Y:S01]  /*8350*/  MOV R11, UR5 ;  /* 0x00000005000b7c02 */ /* 0x008fe20008000f00 */
[----:B------:R-:W-:Y:S02]  /*8360*/  IMAD.U32 R10, RZ, RZ, UR4 ;  /* 0x00000004ff0a7e24 */ /* 0x000fe4000f8e00ff */
[----:B------:R-:W-:Y:S07]  /*8370*/  LEPC R20, `(.L_x_142) ;  /* 0x000000001014794e */ /* 0x000fee0000000000 */
[----:B-1--4-:R-:W-:Y:S05]  /*8380*/  CALL.ABS.NOINC R2 ;  /* 0x0000000002007343 */ /* 0x012fea0003c00000 */
.L_x_142:
[----:B------:R-:W-:Y:S01]  /*8390*/  ISETP.NE.AND P0, PT, R72, RZ, PT ;  /* 0x000000ff4800720c */ /* 0x000fe20003f05270 */
[----:B------:R-:W-:Y:S05]  /*83a0*/  WARPSYNC.ALL ;  /* 0x0000000000007948 */ /* 0x000fea0003800000 */
[----:B------:R-:W-:Y:S01]  /*83b0*/  R2UR UR4, R34 ;  /* 0x00000000220472ca */ /* 0x000fe200000e0000 */
[--C-:B----4-:R-:W-:Y:S01]  /*83c0*/  HADD2.F32 R20, -RZ, R40.reuse.H0_H0 ;  /* 0x20000028ff147230 */ /* 0x110fe20000004100 */
[----:B------:R-:W-:Y:S01]  /*83d0*/  IADD3 R74, PT, PT, R74, 0xf0, RZ ;  /* 0x000000f04a4a7810 */ /* 0x000fe20007ffe0ff */
[----:B------:R-:W-:Y:S01]  /*83e0*/  HADD2.F32 R36, -RZ, R40.H1_H1 ;  /* 0x30000028ff247230 */ /* 0x000fe20000004100 */
[----:B------:R-:W-:Y:S01]  /*83f0*/  BSSY.RECONVERGENT B0, `(.L_x_143) ;  /* 0x0000053000007945 */ /* 0x000fe20003800200 */
[--C-:B------:R-:W-:Y:S01]  /*8400*/  HADD2.F32 R21, -RZ, R41.reuse.H0_H0 ;  /* 0x20000029ff157230 */ /* 0x100fe20000004100 */
[----:B------:R-:W-:Y:S01]  /*8410*/  LOP3.LUT R74, R74, 0xfefffff8, RZ, 0xc0, !PT ;  /* 0xfefffff84a4a7812 */ /* 0x000fe200078ec0ff */
[----:B---3--:R-:W-:Y:S02]  /*8420*/  HADD2.F32 R38, -RZ, R41.H1_H1 ;  /* 0x30000029ff267230 */ /* 0x008fe40000004100 */
[--C-:B------:R-:W-:Y:S02]  /*8430*/  HADD2.F32 R37, -RZ, R42.reuse.H0_H0 ;  /* 0x2000002aff257230 */ /* 0x100fe40000004100 */
[----:B------:R-:W-:Y:S02]  /*8440*/  HADD2.F32 R40, -RZ, R42.H1_H1 ;  /* 0x3000002aff287230 */ /* 0x000fe40000004100 */
[----:B------:R-:W2:Y:S01]  /*8450*/  LDTM.x16 R4, tmem[UR4+0x30] ;  /* 0x00003004000479ee */ /* 0x000ea20008240000 */
[----:B------:R-:W-:Y:S01]  /*8460*/  NOP ;  /* 0x0000000000007918 */ /* 0x000fe20000000000 */
[----:B--2---:R2:W-:Y:S01]  /*8470*/  SYNCS.ARRIVE.TRANS64.RED.A1T0 RZ, [R74+URZ], RZ ;  /* 0x000000ff4aff79a7 */ /* 0x0045e200081004ff */
[--C-:B------:R-:W-:Y:S02]  /*8480*/  HADD2.F32 R39, -RZ, R43.reuse.H0_H0 ;  /* 0x2000002bff277230 */ /* 0x100fe40000004100 */
[----:B------:R-:W-:Y:S02]  /*8490*/  HADD2.F32 R42, -RZ, R43.H1_H1 ;  /* 0x3000002bff2a7230 */ /* 0x000fe40000004100 */
[--C-:B-1----:R-:W-:Y:S02]  /*84a0*/  HADD2.F32 R41, -RZ, R48.reuse.H0_H0 ;  /* 0x20000030ff297230 */ /* 0x102fe40000004100 */
[----:B------:R-:W-:Y:S02]  /*84b0*/  HADD2.F32 R43, -RZ, R48.H1_H1 ;  /* 0x30000030ff2b7230 */ /* 0x000fe40000004100 */
[--C-:B------:R-:W-:Y:S02]  /*84c0*/  HADD2.F32 R44, -RZ, R49.reuse.H0_H0 ;  /* 0x20000031ff2c7230 */ /* 0x100fe40000004100 */
[----:B------:R-:W-:Y:S02]  /*84d0*/  HADD2.F32 R46, -RZ, R49.H1_H1 ;  /* 0x30000031ff2e7230 */ /* 0x000fe40000004100 */
[--C-:B------:R-:W-:Y:S02]  /*84e0*/  HADD2.F32 R45, -RZ, R50.reuse.H0_H0 ;  /* 0x20000032ff2d7230 */ /* 0x100fe40000004100 */
[----:B------:R-:W-:Y:S02]  /*84f0*/  HADD2.F32 R48, -RZ, R50.H1_H1 ;  /* 0x30000032ff307230 */ /* 0x000fe40000004100 */
[--C-:B------:R-:W-:Y:S02]  /*8500*/  HADD2.F32 R47, -RZ, R51.reuse.H0_H0 ;  /* 0x20000033ff2f7230 */ /* 0x100fe40000004100 */
[----:B------:R-:W-:Y:S02]  /*8510*/  HADD2.F32 R50, -RZ, R51.H1_H1 ;  /* 0x30000033ff327230 */ /* 0x000fe40000004100 */
[C---:B------:R-:W-:Y:S01]  /*8520*/  FMUL R4, R32.reuse, R4 ;  /* 0x0000000420047220 */ /* 0x040fe20000400000 */
[C---:B------:R-:W-:Y:S01]  /*8530*/  FMUL R5, R32.reuse, R5 ;  /* 0x0000000520057220 */ /* 0x040fe20000400000 */
[C---:B------:R-:W-:Y:S01]  /*8540*/  FMUL R6, R32.reuse, R6 ;  /* 0x0000000620067220 */ /* 0x040fe20000400000 */
[C---:B------:R-:W-:Y:S01]  /*8550*/  FMUL R7, R32.reuse, R7 ;  /* 0x0000000720077220 */ /* 0x040fe20000400000 */
[C---:B------:R-:W-:Y:S01]  /*8560*/  FFMA R4, R35.reuse, R20, R4 ;  /* 0x0000001423047223 */ /* 0x040fe20000000004 */
        /* <DEDUP_REMOVED lines=21> */
[----:B------:R-:W-:Y:S01]  /*86c0*/  FFMA R15, R35, R46, R15 ;  /* 0x0000002e230f7223 */ /* 0x000fe2000000000f */
        /* <DEDUP_REMOVED lines=20> */
[----:B-1----:R-:W1:Y:S02]  /*8810*/  FENCE.VIEW.ASYNC.S ;  /* 0x00000000000073c6 */ /* 0x002e640000000000 */
[----:B-1----:R-:W-:Y:S06]  /*8820*/  BAR.SYNC.DEFER_BLOCKING 0x1, 0x80 ;  /* 0x0042000000007b1d */ /* 0x002fec0000010000 */
        /* <DEDUP_REMOVED lines=14> */
[----:B-1----:R-:W-:Y:S04]  /*8910*/  DEPBAR.LE SB0, 0x1 ;  /* 0x000080400000791a */ /* 0x002fe80000000000 */
.L_x_144:
[----:B------:R-:W-:Y:S05]  /*8920*/  BSYNC.RECONVERGENT B0 ;  /* 0x0000000000007941 */ /* 0x000fea0003800200 */
.L_x_143:
[----:B------:R-:W-:Y:S01]  /*8930*/  BAR.SYNC.DEFER_BLOCKING 0x1, 0x80 ;  /* 0x0042000000007b1d */ /* 0x000fe20000010000 */
[----:B------:R-:W-:Y:S01]  /*8940*/  UISETP.NE.AND UP0, UPT, UR49, -0x4, UPT ;  /* 0xfffffffc3100788c */ /* 0x000fe2000bf05270 */
[----:B------:R-:W-:Y:S08]  /*8950*/  IADD3 R0, PT, PT, R30, 0x1, RZ ;  /* 0x000000011e007810 */ /* 0x000ff00007ffe0ff */
[----:B------:R-:W-:Y:S05]  /*8960*/  BRA.U !UP0, `(.L_x_145) ;  /* 0x0000000108287547 */ /* 0x000fea000b800000 */
[----:B------:R-:W-:Y:S01]  /*8970*/  ISETP.NE.AND P0, PT, R78, RZ, PT ;  /* 0x000000ff4e00720c */ /* 0x000fe20003f05270 */
[----:B------:R-:W-:Y:S01]  /*8980*/  IMAD.U32 R3, RZ, RZ, UR51 ;  /* 0x00000033ff037e24 */ /* 0x000fe2000f8e00ff */
[----:B------:R-:W-:Y:S01]  /*8990*/  UIADD3 UR51, UPT, UPT, UR51, 0x1, URZ ;  /* 0x0000000133337890 */ /* 0x000fe2000fffe0ff */
[----:B------:R-:W-:Y:S03]  /*89a0*/  IMAD.U32 R2, RZ, RZ, UR37 ;  /* 0x00000025ff027e24 */ /* 0x000fe6000f8e00ff */
[----:B------:R-:W-:Y:S04]  /*89b0*/  UISETP.NE.AND UP0, UPT, UR51, 0x4, UPT ;  /* 0x000000043300788c */ /* 0x000fe8000bf05270 */
[----:B------:R-:W-:Y:S03]  /*89c0*/  USEL UR51, UR51, URZ, UP0 ;  /* 0x000000ff33337287 */ /* 0x000fe60008000000 */
[----:B------:R-:W-:Y:S05]  /*89d0*/  @P0 LEA R3, R3, UR48, 0x3 ;  /* 0x0000003003030c11 */ /* 0x000fea000f8e18ff */
[----:B------:R-:W-:Y:S05]  /*89e0*/  @P0 VIADD R3, R3, 0x80 ;  /* 0x0000008003030836 */ /* 0x000fea0000000000 */
[----:B------:R-:W-:Y:S04]  /*89f0*/  @P0 PRMT R2, R2, 0x654, R3 ;  /* 0x0000065402020816 */ /* 0x000fe80000000003 */
[----:B------:R1:W-:Y:S03]  /*8a00*/  @P0 SYNCS.ARRIVE.TRANS64.RED.A1T0 RZ, [R2+URZ], RZ ;  /* 0x000000ff02ff09a7 */ /* 0x0003e600081004ff */
.L_x_145:
[----:B------:R-:W-:Y:S01]  /*8a10*/  ISETP.NE.AND P2, PT, R73, RZ, PT ;  /* 0x000000ff4900720c */ /* 0x000fe20003f45270 */
[----:B------:R-:W-:Y:S01]  /*8a20*/  UIADD3 UR49, UPT, UPT, UR49, 0x4, URZ ;  /* 0x0000000431317890 */ /* 0x000fe2000fffe0ff */
[----:B------:R-:W-:Y:S01]  /*8a30*/  ISETP.NE.AND P0, PT, R76, 0x2, PT ;  /* 0x000000024c00780c */ /* 0x000fe20003f05270 */
[----:B------:R-:W-:Y:S01]  /*8a40*/  IMAD.IADD R20, R29, 0x1, R58 ;  /* 0x000000011d147824 */ /* 0x000fe200078e023a */
[----:B------:R-:W-:Y:S01]  /*8a50*/  ISETP.NE.AND P1, PT, R0, 0x4, PT ;  /* 0x000000040000780c */ /* 0x000fe20003f25270 */
[----:B------:R-:W-:Y:S01]  /*8a60*/  IMAD.IADD R21, R31, 0x1, R60 ;  /* 0x000000011f157824 */ /* 0x000fe200078e023c */
[----:B-1----:R-:W-:Y:S02]  /*8a70*/  SEL R2, RZ, 0x1, P0 ;  /* 0x00000001ff027807 */ /* 0x002fe40000000000 */
[----:B------:R-:W-:Y:S02]  /*8a80*/  SEL R3, RZ, 0x1, P1 ;  /* 0x00000001ff037807 */ /* 0x000fe40000800000 */
[----:B------:R-:W-:Y:S02]  /*8a90*/  LOP3.LUT R69, R69, R2, RZ, 0x3c, !PT ;  /* 0x0000000245457212 */ /* 0x000fe400078e3cff */
[----:B------:R-:W-:Y:S02]  /*8aa0*/  LOP3.LUT R70, R70, R3, RZ, 0x3c, !PT ;  /* 0x0000000346467212 */ /* 0x000fe400078e3cff */
[----:B------:R-:W-:Y:S02]  /*8ab0*/  @P2 R2UR UR36, R68 ;  /* 0x00000000442422ca */ /* 0x000fe400000e0000 */
[----:B------:R-:W-:Y:S02]  /*8ac0*/  SEL R76, R76, RZ, P0 ;  /* 0x000000ff4c4c7207 */ /* 0x000fe40000000000 */
[----:B------:R-:W-:Y:S01]  /*8ad0*/  SEL R30, R0, RZ, P1 ;  /* 0x000000ff001e7207 */ /* 0x000fe20000800000 */
[----:B------:R-:W-:Y:S10]  /*8ae0*/  @P2 BRA `(.L_x_146) ;  /* 0xffffffcc00d42947 */ /* 0x000ff4000383ffff */
[----:B------:R-:W-:-:S09]  /*8af0*/  UISETP.NE.AND UP0, UPT, UR50, URZ, UPT ;  /* 0x000000ff3200728c */ /* 0x000fd2000bf05270 */
[----:B------:R-:W-:Y:S05]  /*8b00*/  BRA.U !UP0, `(.L_x_147) ;  /* 0x0000000108487547 */ /* 0x000fea000b800000 */
[----:B------:R-:W1:Y:S02]  /*8b10*/  LDCU.64 UR4, c[0x0][0x890] ;  /* 0x00011200ff0477ac */ /* 0x000e640008000a00 */
[----:B-1----:R-:W-:-:S04]  /*8b20*/  UISETP.NE.U32.AND UP0, UPT, UR4, URZ, UPT ;  /* 0x000000ff0400728c */ /* 0x002fc8000bf05070 */
[----:B------:R-:W-:-:S09]  /*8b30*/  UISETP.NE.AND.EX UP0, UPT, UR5, URZ, UPT, UP0 ;  /* 0x000000ff0500728c */ /* 0x000fd2000bf05300 */
[----:B------:R-:W-:Y:S05]  /*8b40*/  BRA.U UP0, `(.L_x_148) ;  /* 0x00000001000c7547 */ /* 0x000fea000b800000 */
[----:B------:R-:W-:-:S13]  /*8b50*/  FSETP.NEU.AND P0, PT, R35, RZ, PT ;  /* 0x000000ff2300720b */ /* 0x000fda0003f0d000 */
[----:B------:R-:W-:Y:S05]  /*8b60*/  @!P0 EXIT ;  /* 0x000000000000894d */ /* 0x000fea0003800000 */
[----:B------:R-:W-:Y:S05]  /*8b70*/  BRA `(.L_x_147) ;  /* 0x00000000002c7947 */ /* 0x000fea0003800000 */
.L_x_148:
[----:B------:R-:W-:Y:S01]  /*8b80*/  ISETP.NE.AND P0, PT, R75, RZ, PT ;  /* 0x000000ff4b00720c */ /* 0x000fe20003f05270 */
[----:B------:R-:W-:-:S12]  /*8b90*/  BSSY.RECONVERGENT B0, `(.L_x_147) ;  /* 0x0000009000007945 */ /* 0x000fd80003800200 */
[----:B------:R-:W-:Y:S05]  /*8ba0*/  @P0 BRA `(.L_x_149) ;  /* 0x0000000000140947 */ /* 0x000fea0003800000 */
[----:B------:R-:W1:Y:S02]  /*8bb0*/  LDCU.64 UR4, c[0x0][0x888] ;  /* 0x00011100ff0477ac */ /* 0x000e640008000a00 */
[----:B-1----:R-:W-:-:S04]  /*8bc0*/  ISETP.NE.U32.AND P0, PT, RZ, UR4, PT ;  /* 0x00000004ff007c0c */ /* 0x002fc8000bf05070 */
[----:B------:R-:W-:-:S13]  /*8bd0*/  ISETP.NE.AND.EX P0, PT, RZ, UR5, PT, P0 ;  /* 0x00000005ff007c0c */ /* 0x000fda000bf05300 */
[----:B------:R-:W-:Y:S05]  /*8be0*/  @!P0 EXIT ;  /* 0x000000000000894d */ /* 0x000fea0003800000 */
[----:B------:R-:W-:Y:S05]  /*8bf0*/  BRA `(.L_x_150) ;  /* 0x0000000000087947 */ /* 0x000fea0003800000 */
.L_x_149:
[----:B------:R-:W-:-:S13]  /*8c00*/  FSETP.NEU.AND P0, PT, R35, RZ, PT ;  /* 0x000000ff2300720b */ /* 0x000fda0003f0d000 */
[----:B------:R-:W-:Y:S05]  /*8c10*/  @!P0 EXIT ;  /* 0x000000000000894d */ /* 0x000fea0003800000 */
.L_x_150:
[----:B------:R-:W-:Y:S05]  /*8c20*/  BSYNC.RECONVERGENT B0 ;  /* 0x0000000000007941 */ /* 0x000fea0003800200 */
.L_x_147:
[----:B------:R-:W-:Y:S01]  /*8c30*/  ULEA UR4, UR51, UR48, 0x3 ;  /* 0x0000003033047291 */ /* 0x000fe2000f8e18ff */
[----:B------:R-:W-:-:S04]  /*8c40*/  DEPBAR.LE SB0, 0x0 ;  /* 0x000080000000791a */ /* 0x000fc80000000000 */
[----:B------:R-:W-:-:S04]  /*8c50*/  UIADD3 UR4, UPT, UPT, UR4, 0x80, URZ ;  /* 0x0000008004047890 */ /* 0x000fc8000fffe0ff */
[----:B------:R-:W-:-:S09]  /*8c60*/  UPRMT UR4, UR37, 0x654, UR4 ;  /* 0x0000065425047896 */ /* 0x000fd20008000004 */
[----:B------:R-:W-:Y:S01]  /*8c70*/  SYNCS.ARRIVE.TRANS64.RED.A1T0 RZ, [UR4], RZ ;  /* 0x000000ffffff79a7 */ /* 0x000fe20008100404 */
[----:B------:R-:W-:Y:S05]  /*8c80*/  EXIT ;  /* 0x000000000000794d */ /* 0x000fea0003800000 */
.L_x_24:
[----:B--2---:R2:W4:Y:S02]  /*8c90*/  SYNCS.PHASECHK.TRANS64.TRYWAIT P0, [R3+URZ+0x120], R2 ;  /* 0x00012002030075a7 */ /* 0x00452400080011ff */
[----:B----4-:R-:W-:Y:S05]  /*8ca0*/  @!P0 NANOSLEEP.SYNCS 0x989680 ;  /* 0x009896800000895d */ /* 0x010fea0003900000 */
[----:B------:R-:W4:Y:S02]  /*8cb0*/  @!P0 SYNCS.PHASECHK.TRANS64 P0, [R3+URZ+0x120], R2 ;  /* 0x00012002030085a7 */ /* 0x000f2400080010ff */
[----:B----4-:R-:W-:Y:S05]  /*8cc0*/  @!P0 BRA `(.L_x_24) ;  /* 0xfffffffc00f08947 */ /* 0x010fea000383ffff */
[----:B------:R-:W-:Y:S05]  /*8cd0*/  BRA `(.L_x_151) ;  /* 0xffffff8800dc7947 */ /* 0x000fea000383ffff */
.L_x_27:
[----:B-1----:R-:W-:-:S07]  /*8ce0*/  MOV R2, UR33 ;  /* 0x0000002100027c02 */ /* 0x002fce0008000f00 */
.L_x_152:
[----:B-1----:R1:W2:Y:S02]  /*8cf0*/  SYNCS.PHASECHK.TRANS64.TRYWAIT P0, [R2+URZ+0x30], R5 ;  /* 0x00003005020075a7 */ /* 0x0022a400080011ff */
[----:B--2---:R-:W-:Y:S05]  /*8d00*/  @!P0 NANOSLEEP.SYNCS 0x989680 ;  /* 0x009896800000895d */ /* 0x004fea0003900000 */
[----:B------:R-:W2:Y:S02]  /*8d10*/  @!P0 SYNCS.PHASECHK.TRANS64 P0, [R2+URZ+0x30], R5 ;  /* 0x00003005020085a7 */ /* 0x000ea400080010ff */
[----:B--2---:R-:W-:Y:S05]  /*8d20*/  @!P0 BRA `(.L_x_152) ;  /* 0xfffffffc00f08947 */ /* 0x004fea000383ffff */
[----:B------:R-:W-:Y:S05]  /*8d30*/  BRA `(.L_x_26) ;  /* 0xffffff8c00407947 */ /* 0x000fea000383ffff */
.L_x_34:
[----:B-1----:R-:W-:-:S07]  /*8d40*/  MOV R2, UR33 ;  /* 0x0000002100027c02 */ /* 0x002fce0008000f00 */
.L_x_153:
[----:B-1----:R1:W2:Y:S02]  /*8d50*/  SYNCS.PHASECHK.TRANS64.TRYWAIT P0, [R2+URZ+0x30], R5 ;  /* 0x00003005020075a7 */ /* 0x0022a400080011ff */
[----:B--2---:R-:W-:Y:S05]  /*8d60*/  @!P0 NANOSLEEP.SYNCS 0x989680 ;  /* 0x009896800000895d */ /* 0x004fea0003900000 */
[----:B------:R-:W2:Y:S02]  /*8d70*/  @!P0 SYNCS.PHASECHK.TRANS64 P0, [R2+URZ+0x30], R5 ;  /* 0x00003005020085a7 */ /* 0x000ea400080010ff */
[----:B--2---:R-:W-:Y:S05]  /*8d80*/  @!P0 BRA `(.L_x_153) ;  /* 0xfffffffc00f08947 */ /* 0x004fea000383ffff */
[----:B------:R-:W-:Y:S05]  /*8d90*/  BRA `(.L_x_33) ;  /* 0xffffff9000287947 */ /* 0x000fea000383ffff */
.L_x_39:
[----:B-1----:R1:W2:Y:S02]  /*8da0*/  SYNCS.PHASECHK.TRANS64.TRYWAIT P0, [R2+URZ+0xb0], R3 ;  /* 0x0000b003020075a7 */ /* 0x0022a400080011ff */
[----:B--2---:R-:W-:Y:S05]  /*8db0*/  @!P0 NANOSLEEP.SYNCS 0x989680 ;  /* 0x009896800000895d */ /* 0x004fea0003900000 */
[----:B------:R-:W2:Y:S02]  /*8dc0*/  @!P0 SYNCS.PHASECHK.TRANS64 P0, [R2+URZ+0xb0], R3 ;  /* 0x0000b003020085a7 */ /* 0x000ea400080010ff */
[----:B--2---:R-:W-:Y:S05]  /*8dd0*/  @!P0 BRA `(.L_x_39) ;  /* 0xfffffffc00f08947 */ /* 0x004fea000383ffff */
[----:B------:R-:W-:Y:S05]  /*8de0*/  BRA `(.L_x_154) ;  /* 0xffffff9000f07947 */ /* 0x000fea000383ffff */
.L_x_43:
[----:B---3--:R-:W-:-:S07]  /*8df0*/  MOV R0, UR4 ;  /* 0x0000000400007c02 */ /* 0x008fce0008000f00 */
.L_x_155:
[----:B-1----:R1:W2:Y:S02]  /*8e00*/  SYNCS.PHASECHK.TRANS64.TRYWAIT P0, [R0+URZ], R3 ;  /* 0x00000003000075a7 */ /* 0x0022a400080011ff */
[----:B--2---:R-:W-:Y:S05]  /*8e10*/  @!P0 NANOSLEEP.SYNCS 0x989680 ;  /* 0x009896800000895d */ /* 0x004fea0003900000 */
[----:B------:R-:W2:Y:S02]  /*8e20*/  @!P0 SYNCS.PHASECHK.TRANS64 P0, [R0+URZ], R3 ;  /* 0x00000003000085a7 */ /* 0x000ea400080010ff */
[----:B--2---:R-:W-:Y:S05]  /*8e30*/  @!P0 BRA `(.L_x_155) ;  /* 0xfffffffc00f08947 */ /* 0x004fea000383ffff */
[----:B------:R-:W-:Y:S05]  /*8e40*/  BRA `(.L_x_156) ;  /* 0xffffff9800607947 */ /* 0x000fea000383ffff */
.L_x_44:
[----:B---3--:R-:W-:-:S07]  /*8e50*/  MOV R0, UR4 ;  /* 0x0000000400007c02 */ /* 0x008fce0008000f00 */
.L_x_157:
[----:B-1----:R1:W2:Y:S02]  /*8e60*/  SYNCS.PHASECHK.TRANS64.TRYWAIT P0, [R0+URZ], R3 ;  /* 0x00000003000075a7 */ /* 0x0022a400080011ff */
[----:B--2---:R-:W-:Y:S05]  /*8e70*/  @!P0 NANOSLEEP.SYNCS 0x989680 ;  /* 0x009896800000895d */ /* 0x004fea0003900000 */
[----:B------:R-:W2:Y:S02]  /*8e80*/  @!P0 SYNCS.PHASECHK.TRANS64 P0, [R0+URZ], R3 ;  /* 0x00000003000085a7 */ /* 0x000ea400080010ff */
[----:B--2---:R-:W-:Y:S05]  /*8e90*/  @!P0 BRA `(.L_x_157) ;  /* 0xfffffffc00f08947 */ /* 0x004fea000383ffff */
[----:B------:R-:W-:Y:S05]  /*8ea0*/  BRA `(.L_x_158) ;  /* 0xffffff98006c7947 */ /* 0x000fea000383ffff */
.L_x_45:
[----:B---3--:R-:W-:-:S07]  /*8eb0*/  MOV R0, UR4 ;  /* 0x0000000400007c02 */ /* 0x008fce0008000f00 */
.L_x_159:
[----:B-1----:R1:W2:Y:S02]  /*8ec0*/  SYNCS.PHASECHK.TRANS64.TRYWAIT P0, [R0+URZ], R3 ;  /* 0x00000003000075a7 */ /* 0x0022a400080011ff */
[----:B--2---:R-:W-:Y:S05]  /*8ed0*/  @!P0 NANOSLEEP.SYNCS 0x989680 ;  /* 0x009896800000895d */ /* 0x004fea0003900000 */
[----:B------:R-:W2:Y:S02]  /*8ee0*/  @!P0 SYNCS.PHASECHK.TRANS64 P0, [R0+URZ], R3 ;  /* 0x00000003000085a7 */ /* 0x000ea400080010ff */
[----:B--2---:R-:W-:Y:S05]  /*8ef0*/  @!P0 BRA `(.L_x_159) ;  /* 0xfffffffc00f08947 */ /* 0x004fea000383ffff */
[----:B------:R-:W-:Y:S05]  /*8f00*/  BRA `(.L_x_160) ;  /* 0xffffff9800787947 */ /* 0x000fea000383ffff */
.L_x_46:
[----:B---3--:R-:W-:-:S07]  /*8f10*/  MOV R0, UR4 ;  /* 0x0000000400007c02 */ /* 0x008fce0008000f00 */
.L_x_161:
[----:B-1----:R1:W2:Y:S02]  /*8f20*/  SYNCS.PHASECHK.TRANS64.TRYWAIT P0, [R0+URZ], R3 ;  /* 0x00000003000075a7 */ /* 0x0022a400080011ff */
[----:B--2---:R-:W-:Y:S05]  /*8f30*/  @!P0 NANOSLEEP.SYNCS 0x989680 ;  /* 0x009896800000895d */ /* 0x004fea0003900000 */
[----:B------:R-:W2:Y:S02]  /*8f40*/  @!P0 SYNCS.PHASECHK.TRANS64 P0, [R0+URZ], R3 ;  /* 0x00000003000085a7 */ /* 0x000ea400080010ff */
[----:B--2---:R-:W-:Y:S05]  /*8f50*/  @!P0 BRA `(.L_x_161) ;  /* 0xfffffffc00f08947 */ /* 0x004fea000383ffff */
[----:B------:R-:W-:Y:S05]  /*8f60*/  BRA `(.L_x_162) ;  /* 0xffffff9800847947 */ /* 0x000fea000383ffff */
.L_x_47:
[----:B---3--:R-:W-:-:S07]  /*8f70*/  MOV R0, UR4 ;  /* 0x0000000400007c02 */ /* 0x008fce0008000f00 */
.L_x_163:
[----:B-1----:R1:W2:Y:S02]  /*8f80*/  SYNCS.PHASECHK.TRANS64.TRYWAIT P0, [R0+URZ], R3 ;  /* 0x00000003000075a7 */ /* 0x0022a400080011ff */
[----:B--2---:R-:W-:Y:S05]  /*8f90*/  @!P0 NANOSLEEP.SYNCS 0x989680 ;  /* 0x009896800000895d */ /* 0x004fea0003900000 */
[----:B------:R-:W2:Y:S02]  /*8fa0*/  @!P0 SYNCS.PHASECHK.TRANS64 P0, [R0+URZ], R3 ;  /* 0x00000003000085a7 */ /* 0x000ea400080010ff */
[----:B--2---:R-:W-:Y:S05]  /*8fb0*/  @!P0 BRA `(.L_x_163) ;  /* 0xfffffffc00f08947 */ /* 0x004fea000383ffff */
[----:B------:R-:W-:Y:S05]  /*8fc0*/  BRA `(.L_x_164) ;  /* 0xffffff9800907947 */ /* 0x000fea000383ffff */
.L_x_50:
[----:B-1----:R1:W2:Y:S02]  /*8fd0*/  SYNCS.PHASECHK.TRANS64.TRYWAIT P0, [R0+URZ+0x110], R5 ;  /* 0x00011005000075a7 */ /* 0x0022a400080011ff */
[----:B--2---:R-:W-:Y:S05]  /*8fe0*/  @!P0 NANOSLEEP.SYNCS 0x989680 ;  /* 0x009896800000895d */ /* 0x004fea0003900000 */
[----:B------:R-:W2:Y:S02]  /*8ff0*/  @!P0 SYNCS.PHASECHK.TRANS64 P0, [R0+URZ+0x110], R5 ;  /* 0x00011005000085a7 */ /* 0x000ea400080010ff */
[----:B--2---:R-:W-:Y:S05]  /*9000*/  @!P0 BRA `(.L_x_50) ;  /* 0xfffffffc00f08947 */ /* 0x004fea000383ffff */
[----:B------:R-:W-:Y:S05]  /*9010*/  BRA `(.L_x_165) ;  /* 0xffffff9800f07947 */ /* 0x000fea000383ffff */
.L_x_51:
[----:B------:R-:W-:-:S07]  /*9020*/  MOV R0, UR5 ;  /* 0x0000000500007c02 */ /* 0x000fce0008000f00 */
.L_x_166:
[----:B-1----:R1:W2:Y:S02]  /*9030*/  SYNCS.PHASECHK.TRANS64.TRYWAIT P0, [R0+URZ+0xc0], R7 ;  /* 0x0000c007000075a7 */ /* 0x0022a400080011ff */
[----:B--2---:R-:W-:Y:S05]  /*9040*/  @!P0 NANOSLEEP.SYNCS 0x989680 ;  /* 0x009896800000895d */ /* 0x004fea0003900000 */
[----:B------:R-:W2:Y:S02]  /*9050*/  @!P0 SYNCS.PHASECHK.TRANS64 P0, [R0+URZ+0xc0], R7 ;  /* 0x0000c007000085a7 */ /* 0x000ea400080010ff */
[----:B--2---:R-:W-:Y:S05]  /*9060*/  @!P0 BRA `(.L_x_166) ;  /* 0xfffffffc00f08947 */ /* 0x004fea000383ffff */
[----:B------:R-:W-:Y:S05]  /*9070*/  BRA `(.L_x_167) ;  /* 0xffffff9c00007947 */ /* 0x000fea000383ffff */
.L_x_52:
[----:B-1----:R1:W2:Y:S02]  /*9080*/  SYNCS.PHASECHK.TRANS64.TRYWAIT P1, [R0+URZ+0xb0], R5 ;  /* 0x0000b005000075a7 */ /* 0x0022a400080211ff */
[----:B--2---:R-:W-:Y:S05]  /*9090*/  @!P1 NANOSLEEP.SYNCS 0x989680 ;  /* 0x009896800000995d */ /* 0x004fea0003900000 */
[----:B------:R-:W2:Y:S02]  /*90a0*/  @!P1 SYNCS.PHASECHK.TRANS64 P1, [R0+URZ+0xb0], R5 ;  /* 0x0000b005000095a7 */ /* 0x000ea400080210ff */
[----:B--2---:R-:W-:Y:S05]  /*90b0*/  @!P1 BRA `(.L_x_52) ;  /* 0xfffffffc00f09947 */ /* 0x004fea000383ffff */
[----:B------:R-:W-:Y:S05]  /*90c0*/  BRA `(.L_x_168) ;  /* 0xffffff9c00307947 */ /* 0x000fea000383ffff */
.L_x_55:
[----:B------:R-:W-:-:S07]  /*90d0*/  MOV R0, UR5 ;  /* 0x0000000500007c02 */ /* 0x000fce0008000f00 */
.L_x_169:
[----:B-1----:R1:W2:Y:S02]  /*90e0*/  SYNCS.PHASECHK.TRANS64.TRYWAIT P0, [R0+URZ+0xc0], R3 ;  /* 0x0000c003000075a7 */ /* 0x0022a400080011ff */
[----:B--2---:R-:W-:Y:S05]  /*90f0*/  @!P0 NANOSLEEP.SYNCS 0x989680 ;  /* 0x009896800000895d */ /* 0x004fea0003900000 */
[----:B------:R-:W2:Y:S02]  /*9100*/  @!P0 SYNCS.PHASECHK.TRANS64 P0, [R0+URZ+0xc0], R3 ;  /* 0x0000c003000085a7 */ /* 0x000ea400080010ff */
[----:B--2---:R-:W-:Y:S05]  /*9110*/  @!P0 BRA `(.L_x_169) ;  /* 0xfffffffc00f08947 */ /* 0x004fea000383ffff */
[----:B------:R-:W-:Y:S05]  /*9120*/  BRA `(.L_x_54) ;  /* 0xffffff9c00847947 */ /* 0x000fea000383ffff */
.L_x_64:
[----:B-1----:R-:W-:-:S04]  /*9130*/  MOV R4, UR6 ;  /* 0x0000000600047c02 */ /* 0x002fc80008000f00 */
[----:B------:R1:W2:Y:S03]  /*9140*/  SYNCS.PHASECHK.TRANS64.TRYWAIT P0, [R4+URZ+0x8], R5 ;  /* 0x00000805040075a7 */ /* 0x0002a600080011ff */
[----:B--2---:R-:W-:Y:S05]  /*9150*/  @!P0 NANOSLEEP.SYNCS 0x989680 ;  /* 0x009896800000895d */ /* 0x004fea0003900000 */
[----:B------:R-:W2:Y:S02]  /*9160*/  @!P0 SYNCS.PHASECHK.TRANS64 P0, [R4+URZ+0x8], R5 ;  /* 0x00000805040085a7 */ /* 0x000ea400080010ff */
[----:B--2---:R-:W-:Y:S05]  /*9170*/  @!P0 BRA `(.L_x_64) ;  /* 0xfffffffc00ec8947 */ /* 0x004fea000383ffff */
[----:B------:R-:W-:Y:S05]  /*9180*/  BRA `(.L_x_63) ;  /* 0xffffffa000387947 */ /* 0x000fea000383ffff */
.L_x_66:
[----:B------:R-:W-:Y:S01]  /*9190*/  BSSY B0, `(.L_x_170) ;  /* 0x0000006000007945 */ /* 0x000fe20003800000 */
[----:B------:R-:W-:-:S07]  /*91a0*/  MOV R15, 0xffffffff ;  /* 0xffffffff000f7802 */ /* 0x000fce0000000f00 */
[----:B-1---5:R-:W-:Y:S05]  /*91b0*/  WARPSYNC.COLLECTIVE R15, `(.L_x_171) ;  /* 0x000000000f0c7348 */ /* 0x022fea0003c00000 */
[----:B------:R-:W-:Y:S02]  /*91c0*/  ELECT P6, UR79, PT ;  /* 0x00000000004f782f */ /* 0x000fe400038c0000 */
[----:B------:R-:W-:Y:S01]  /*91d0*/  MOV R14, UR79 ;  /* 0x0000004f000e7c02 */ /* 0x000fe20008000f00 */
[----:B-1---5:R-:W-:Y:S10]  /*91e0*/  ENDCOLLECTIVE ;  /* 0x000000000000791b */ /* 0x022ff40003800000 */
.L_x_171:
[----:B------:R-:W-:Y:S05]  /*91f0*/  BSYNC B0 ;  /* 0x0000000000007941 */ /* 0x000fea0003800000 */
.L_x_170:
[----:B------:R-:W-:Y:S05]  /*9200*/  BRA `(.L_x_172) ;  /* 0xffffffa000687947 */ /* 0x000fea000383ffff */
.L_x_68:
[----:B-1----:R-:W-:-:S04]  /*9210*/  MOV R2, UR6 ;  /* 0x0000000600027c02 */ /* 0x002fc80008000f00 */
[----:B------:R1:W2:Y:S03]  /*9220*/  SYNCS.PHASECHK.TRANS64.TRYWAIT P0, [R2+URZ+0x8], R3 ;  /* 0x00000803020075a7 */ /* 0x0002a600080011ff */
[----:B--2---:R-:W-:Y:S05]  /*9230*/  @!P0 NANOSLEEP.SYNCS 0x989680 ;  /* 0x009896800000895d */ /* 0x004fea0003900000 */
[----:B------:R-:W2:Y:S02]  /*9240*/  @!P0 SYNCS.PHASECHK.TRANS64 P0, [R2+URZ+0x8], R3 ;  /* 0x00000803020085a7 */ /* 0x000ea400080010ff */
[----:B--2---:R-:W-:Y:S05]  /*9250*/  @!P0 BRA `(.L_x_68) ;  /* 0xfffffffc00ec8947 */ /* 0x004fea000383ffff */
[----:B------:R-:W-:Y:S05]  /*9260*/  BRA `(.L_x_67) ;  /* 0xffffffa0006c7947 */ /* 0x000fea000383ffff */
.L_x_69:
[----:B-1----:R1:W2:Y:S02]  /*9270*/  SYNCS.PHASECHK.TRANS64.TRYWAIT P0, [R0+URZ+0xb0], R5 ;  /* 0x0000b005000075a7 */ /* 0x0022a400080011ff */
[----:B--2---:R-:W-:Y:S05]  /*9280*/  @!P0 NANOSLEEP.SYNCS 0x989680 ;  /* 0x009896800000895d */ /* 0x004fea0003900000 */
[----:B------:R-:W2:Y:S02]  /*9290*/  @!P0 SYNCS.PHASECHK.TRANS64 P0, [R0+URZ+0xb0], R5 ;  /* 0x0000b005000085a7 */ /* 0x000ea400080010ff */
[----:B--2---:R-:W-:Y:S05]  /*92a0*/  @!P0 BRA `(.L_x_69) ;  /* 0xfffffffc00f08947 */ /* 0x004fea000383ffff */
[----:B------:R-:W-:Y:S05]  /*92b0*/  BRA `(.L_x_173) ;  /* 0xffffffa400787947 */ /* 0x000fea000383ffff */
.L_x_71:
[----:B------:R-:W-:-:S07]  /*92c0*/  MOV R0, UR8 ;  /* 0x0000000800007c02 */ /* 0x000fce0008000f00 */
.L_x_174:
[----:B-1----:R1:W2:Y:S02]  /*92d0*/  SYNCS.PHASECHK.TRANS64.TRYWAIT P0, [R0+URZ+0xf0], R5 ;  /* 0x0000f005000075a7 */ /* 0x0022a400080011ff */
[----:B--2---:R-:W-:Y:S05]  /*92e0*/  @!P0 NANOSLEEP.SYNCS 0x989680 ;  /* 0x009896800000895d */ /* 0x004fea0003900000 */
[----:B------:R-:W2:Y:S02]  /*92f0*/  @!P0 SYNCS.PHASECHK.TRANS64 P0, [R0+URZ+0xf0], R5 ;  /* 0x0000f005000085a7 */ /* 0x000ea400080010ff */
[----:B--2---:R-:W-:Y:S05]  /*9300*/  @!P0 BRA `(.L_x_174) ;  /* 0xfffffffc00f08947 */ /* 0x004fea000383ffff */
[----:B------:R-:W-:Y:S05]  /*9310*/  BRA `(.L_x_175) ;  /* 0xffffffa400c47947 */ /* 0x000fea000383ffff */
.L_x_74:
[----:B------:R-:W-:Y:S07]  /*9320*/  MOV R0, UR14 ;  /* 0x0000000e00007c02 */ /* 0x000fee0008000f00 */
.L_x_176:
[----:B-1----:R1:W2:Y:S02]  /*9330*/  SYNCS.PHASECHK.TRANS64.TRYWAIT P0, [R0+URZ], R5 ;  /* 0x00000005000075a7 */ /* 0x0022a400080011ff */
[----:B--2---:R-:W-:Y:S05]  /*9340*/  @!P0 NANOSLEEP.SYNCS 0x989680 ;  /* 0x009896800000895d */ /* 0x004fea0003900000 */
[----:B------:R-:W2:Y:S02]  /*9350*/  @!P0 SYNCS.PHASECHK.TRANS64 P0, [R0+URZ], R5 ;  /* 0x00000005000085a7 */ /* 0x000ea400080010ff */
[----:B--2---:R-:W-:Y:S05]  /*9360*/  @!P0 BRA `(.L_x_176) ;  /* 0xfffffffc00f08947 */ /* 0x004fea000383ffff */
[----:B------:R-:W-:Y:S05]  /*9370*/  BRA `(.L_x_73) ;  /* 0xffffffa400d87947 */ /* 0x000fea000383ffff */
.L_x_78:
[----:B-1----:R-:W-:-:S07]  /*9380*/  MOV R0, UR8 ;  /* 0x0000000800007c02 */ /* 0x002fce0008000f00 */
.L_x_177:
[----:B-1----:R1:W2:Y:S02]  /*9390*/  SYNCS.PHASECHK.TRANS64.TRYWAIT P0, [R0+URZ], R3 ;  /* 0x00000003000075a7 */ /* 0x0022a400080011ff */
[----:B--2---:R-:W-:Y:S05]  /*93a0*/  @!P0 NANOSLEEP.SYNCS 0x989680 ;  /* 0x009896800000895d */ /* 0x004fea0003900000 */
[----:B------:R-:W2:Y:S02]  /*93b0*/  @!P0 SYNCS.PHASECHK.TRANS64 P0, [R0+URZ], R3 ;  /* 0x00000003000085a7 */ /* 0x000ea400080010ff */
[----:B--2---:R-:W-:Y:S05]  /*93c0*/  @!P0 BRA `(.L_x_177) ;  /* 0xfffffffc00f08947 */ /* 0x004fea000383ffff */
[----:B------:R-:W-:Y:S05]  /*93d0*/  BRA `(.L_x_178) ;  /* 0xffffffac001c7947 */ /* 0x000fea000383ffff */
.L_x_79:
[----:B------:R-:W-:-:S07]  /*93e0*/  MOV R0, UR8 ;  /* 0x0000000800007c02 */ /* 0x000fce0008000f00 */
.L_x_179:
[----:B-1----:R1:W2:Y:S02]  /*93f0*/  SYNCS.PHASECHK.TRANS64.TRYWAIT P0, [R0+URZ], R3 ;  /* 0x00000003000075a7 */ /* 0x0022a400080011ff */
[----:B--2---:R-:W-:Y:S05]  /*9400*/  @!P0 NANOSLEEP.SYNCS 0x989680 ;  /* 0x009896800000895d */ /* 0x004fea0003900000 */
[----:B------:R-:W2:Y:S02]  /*9410*/  @!P0 SYNCS.PHASECHK.TRANS64 P0, [R0+URZ], R3 ;  /* 0x00000003000085a7 */ /* 0x000ea400080010ff */
[----:B--2---:R-:W-:Y:S05]  /*9420*/  @!P0 BRA `(.L_x_179) ;  /* 0xfffffffc00f08947 */ /* 0x004fea000383ffff */
[----:B------:R-:W-:Y:S05]  /*9430*/  BRA `(.L_x_180) ;  /* 0xffffffac00287947 */ /* 0x000fea000383ffff */
.L_x_80:
[----:B------:R-:W-:-:S07]  /*9440*/  MOV R0, UR8 ;  /* 0x0000000800007c02 */ /* 0x000fce0008000f00 */
.L_x_181:
[----:B-1----:R1:W2:Y:S02]  /*9450*/  SYNCS.PHASECHK.TRANS64.TRYWAIT P0, [R0+URZ], R3 ;  /* 0x00000003000075a7 */ /* 0x0022a400080011ff */
[----:B--2---:R-:W-:Y:S05]  /*9460*/  @!P0 NANOSLEEP.SYNCS 0x989680 ;  /* 0x009896800000895d */ /* 0x004fea0003900000 */
[----:B------:R-:W2:Y:S02]  /*9470*/  @!P0 SYNCS.PHASECHK.TRANS64 P0, [R0+URZ], R3 ;  /* 0x00000003000085a7 */ /* 0x000ea400080010ff */
[----:B--2---:R-:W-:Y:S05]  /*9480*/  @!P0 BRA `(.L_x_181) ;  /* 0xfffffffc00f08947 */ /* 0x004fea000383ffff */
[----:B------:R-:W-:Y:S05]  /*9490*/  BRA `(.L_x_182) ;  /* 0xffffffac00347947 */ /* 0x000fea000383ffff */
.L_x_83:
[----:B------:R-:W-:-:S07]  /*94a0*/  MOV R0, UR7 ;  /* 0x0000000700007c02 */ /* 0x000fce0008000f00 */
.L_x_183:
[----:B-1----:R1:W2:Y:S02]  /*94b0*/  SYNCS.PHASECHK.TRANS64.TRYWAIT P1, [R0+URZ+0x130], R3 ;  /* 0x00013003000075a7 */ /* 0x0022a400080211ff */
[----:B--2---:R-:W-:Y:S05]  /*94c0*/  @!P1 NANOSLEEP.SYNCS 0x989680 ;  /* 0x009896800000995d */ /* 0x004fea0003900000 */
[----:B------:R-:W2:Y:S02]  /*94d0*/  @!P1 SYNCS.PHASECHK.TRANS64 P1, [R0+URZ+0x130], R3 ;  /* 0x00013003000095a7 */ /* 0x000ea400080210ff */
[----:B--2---:R-:W-:Y:S05]  /*94e0*/  @!P1 BRA `(.L_x_183) ;  /* 0xfffffffc00f09947 */ /* 0x004fea000383ffff */
[----:B------:R-:W-:Y:S05]  /*94f0*/  BRA `(.L_x_184) ;  /* 0xffffffac00807947 */ /* 0x000fea000383ffff */
.L_x_88:
[----:B--2---:R2:W4:Y:S02]  /*9500*/  SYNCS.PHASECHK.TRANS64.TRYWAIT P0, [R0+URZ+0xb0], R3 ;  /* 0x0000b003000075a7 */ /* 0x00452400080011ff */
[----:B----4-:R-:W-:Y:S05]  /*9510*/  @!P0 NANOSLEEP.SYNCS 0x989680 ;  /* 0x009896800000895d */ /* 0x010fea0003900000 */
[----:B------:R-:W4:Y:S02]  /*9520*/  @!P0 SYNCS.PHASECHK.TRANS64 P0, [R0+URZ+0xb0], R3 ;  /* 0x0000b003000085a7 */ /* 0x000f2400080010ff */
[----:B----4-:R-:W-:Y:S05]  /*9530*/  @!P0 BRA `(.L_x_88) ;  /* 0xfffffffc00f08947 */ /* 0x010fea000383ffff */
[----:B------:R-:W-:Y:S05]  /*9540*/  BRA `(.L_x_185) ;  /* 0xffffffb000947947 */ /* 0x000fea000383ffff */
.L_x_91:
[----:B------:R-:W-:Y:S07]  /*9550*/  MOV R0, UR7 ;  /* 0x0000000700007c02 */ /* 0x000fee0008000f00 */
.L_x_186:
[----:B--2---:R2:W4:Y:S02]  /*9560*/  SYNCS.PHASECHK.TRANS64.TRYWAIT P0, [R0+URZ+0xa8], R3 ;  /* 0x0000a803000075a7 */ /* 0x00452400080011ff */
[----:B----4-:R-:W-:Y:S05]  /*9570*/  @!P0 NANOSLEEP.SYNCS 0x989680 ;  /* 0x009896800000895d */ /* 0x010fea0003900000 */
[----:B------:R-:W4:Y:S02]  /*9580*/  @!P0 SYNCS.PHASECHK.TRANS64 P0, [R0+URZ+0xa8], R3 ;  /* 0x0000a803000085a7 */ /* 0x000f2400080010ff */
[----:B----4-:R-:W-:Y:S05]  /*9590*/  @!P0 BRA `(.L_x_186) ;  /* 0xfffffffc00f08947 */ /* 0x010fea000383ffff */
[----:B------:R-:W-:Y:S05]  /*95a0*/  BRA `(.L_x_90) ;  /* 0xffffffb400747947 */ /* 0x000fea000383ffff */
.L_x_94:
[----:B------:R-:W-:Y:S07]  /*95b0*/  MOV R3, UR7 ;  /* 0x0000000700037c02 */ /* 0x000fee0008000f00 */
.L_x_187:
[----:B-1----:R1:W2:Y:S02]  /*95c0*/  SYNCS.PHASECHK.TRANS64.TRYWAIT P0, [R3+URZ+0x80], R12 ;  /* 0x0000800c030075a7 */ /* 0x0022a400080011ff */
[----:B--2---:R-:W-:Y:S05]  /*95d0*/  @!P0 NANOSLEEP.SYNCS 0x989680 ;  /* 0x009896800000895d */ /* 0x004fea0003900000 */
[----:B------:R-:W2:Y:S02]  /*95e0*/  @!P0 SYNCS.PHASECHK.TRANS64 P0, [R3+URZ+0x80], R12 ;  /* 0x0000800c030085a7 */ /* 0x000ea400080010ff */
[----:B--2---:R-:W-:Y:S05]  /*95f0*/  @!P0 BRA `(.L_x_187) ;  /* 0xfffffffc00f08947 */ /* 0x004fea000383ffff */
[----:B------:R-:W-:Y:S05]  /*9600*/  BRA `(.L_x_188) ;  /* 0xffffffb400ec7947 */ /* 0x000fea000383ffff */
.L_x_95:
[----:B-1----:R-:W-:Y:S07]  /*9610*/  MOV R3, UR7 ;  /* 0x0000000700037c02 */ /* 0x002fee0008000f00 */
.L_x_189:
[----:B-1----:R1:W2:Y:S02]  /*9620*/  SYNCS.PHASECHK.TRANS64.TRYWAIT P0, [R3+URZ+0x88], R12 ;  /* 0x0000880c030075a7 */ /* 0x0022a400080011ff */
[----:B--2---:R-:W-:Y:S05]  /*9630*/  @!P0 NANOSLEEP.SYNCS 0x989680 ;  /* 0x009896800000895d */ /* 0x004fea0003900000 */
[----:B------:R-:W2:Y:S02]  /*9640*/  @!P0 SYNCS.PHASECHK.TRANS64 P0, [R3+URZ+0x88], R12 ;  /* 0x0000880c030085a7 */ /* 0x000ea400080010ff */
[----:B--2---:R-:W-:Y:S05]  /*9650*/  @!P0 BRA `(.L_x_189) ;  /* 0xfffffffc00f08947 */ /* 0x004fea000383ffff */
[----:B------:R-:W-:Y:S05]  /*9660*/  BRA `(.L_x_190) ;  /* 0xffffffb800487947 */ /* 0x000fea000383ffff */
.L_x_96:
[----:B-1----:R-:W-:Y:S07]  /*9670*/  MOV R3, UR7 ;  /* 0x0000000700037c02 */ /* 0x002fee0008000f00 */
.L_x_191:
[----:B-1----:R1:W2:Y:S02]  /*9680*/  SYNCS.PHASECHK.TRANS64.TRYWAIT P0, [R3+URZ+0x90], R12 ;  /* 0x0000900c030075a7 */ /* 0x0022a400080011ff */
[----:B--2---:R-:W-:Y:S05]  /*9690*/  @!P0 NANOSLEEP.SYNCS 0x989680 ;  /* 0x009896800000895d */ /* 0x004fea0003900000 */
[----:B------:R-:W2:Y:S02]  /*96a0*/  @!P0 SYNCS.PHASECHK.TRANS64 P0, [R3+URZ+0x90], R12 ;  /* 0x0000900c030085a7 */ /* 0x000ea400080010ff */
[----:B--2---:R-:W-:Y:S05]  /*96b0*/  @!P0 BRA `(.L_x_191) ;  /* 0xfffffffc00f08947 */ /* 0x004fea000383ffff */
[----:B------:R-:W-:Y:S05]  /*96c0*/  BRA `(.L_x_192) ;  /* 0xffffffb800a47947 */ /* 0x000fea000383ffff */
.L_x_97:
[----:B------:R-:W-:Y:S07]  /*96d0*/  MOV R3, UR7 ;  /* 0x0000000700037c02 */ /* 0x000fee0008000f00 */
.L_x_193:
[----:B-1----:R1:W2:Y:S02]  /*96e0*/  SYNCS.PHASECHK.TRANS64.TRYWAIT P0, [R3+URZ+0x98], R12 ;  /* 0x0000980c030075a7 */ /* 0x0022a400080011ff */
[----:B--2---:R-:W-:Y:S05]  /*96f0*/  @!P0 NANOSLEEP.SYNCS 0x989680 ;  /* 0x009896800000895d */ /* 0x004fea0003900000 */
[----:B------:R-:W2:Y:S02]  /*9700*/  @!P0 SYNCS.PHASECHK.TRANS64 P0, [R3+URZ+0x98], R12 ;  /* 0x0000980c030085a7 */ /* 0x000ea400080010ff */
[----:B--2---:R-:W-:Y:S05]  /*9710*/  @!P0 BRA `(.L_x_193) ;  /* 0xfffffffc00f08947 */ /* 0x004fea000383ffff */
[----:B------:R-:W-:Y:S05]  /*9720*/  BRA `(.L_x_194) ;  /* 0xffffffbc00447947 */ /* 0x000fea000383ffff */
.L_x_99:
[----:B------:R-:W-:-:S07]  /*9730*/  MOV R0, UR7 ;  /* 0x0000000700007c02 */ /* 0x000fce0008000f00 */
.L_x_195:
[----:B-1----:R1:W4:Y:S02]  /*9740*/  SYNCS.PHASECHK.TRANS64.TRYWAIT P0, [R0+URZ+0x80], R3 ;  /* 0x00008003000075a7 */ /* 0x00232400080011ff */
[----:B----4-:R-:W-:Y:S05]  /*9750*/  @!P0 NANOSLEEP.SYNCS 0x989680 ;  /* 0x009896800000895d */ /* 0x010fea0003900000 */
[----:B------:R-:W4:Y:S02]  /*9760*/  @!P0 SYNCS.PHASECHK.TRANS64 P0, [R0+URZ+0x80], R3 ;  /* 0x00008003000085a7 */ /* 0x000f2400080010ff */
[----:B----4-:R-:W-:Y:S05]  /*9770*/  @!P0 BRA `(.L_x_195) ;  /* 0xfffffffc00f08947 */ /* 0x010fea000383ffff */
[----:B------:R-:W-:Y:S05]  /*9780*/  BRA `(.L_x_196) ;  /* 0xffffffbc00cc7947 */ /* 0x000fea000383ffff */
.L_x_100:
[----:B-1----:R-:W-:-:S07]  /*9790*/  MOV R0, UR7 ;  /* 0x0000000700007c02 */ /* 0x002fce0008000f00 */
.L_x_197:
[----:B-1----:R1:W4:Y:S02]  /*97a0*/  SYNCS.PHASECHK.TRANS64.TRYWAIT P0, [R0+URZ+0x88], R3 ;  /* 0x00008803000075a7 */ /* 0x00232400080011ff */
[----:B----4-:R-:W-:Y:S05]  /*97b0*/  @!P0 NANOSLEEP.SYNCS 0x989680 ;  /* 0x009896800000895d */ /* 0x010fea0003900000 */
[----:B------:R-:W4:Y:S02]  /*97c0*/  @!P0 SYNCS.PHASECHK.TRANS64 P0, [R0+URZ+0x88], R3 ;  /* 0x00008803000085a7 */ /* 0x000f2400080010ff */
[----:B----4-:R-:W-:Y:S05]  /*97d0*/  @!P0 BRA `(.L_x_197) ;  /* 0xfffffffc00f08947 */ /* 0x010fea000383ffff */
[----:B------:R-:W-:Y:S05]  /*97e0*/  BRA `(.L_x_198) ;  /* 0xffffffbc00bc7947 */ /* 0x000fea000383ffff */
.L_x_101:
[----:B-1----:R-:W-:-:S07]  /*97f0*/  MOV R0, UR7 ;  /* 0x0000000700007c02 */ /* 0x002fce0008000f00 */
.L_x_199:
[----:B-1----:R1:W4:Y:S02]  /*9800*/  SYNCS.PHASECHK.TRANS64.TRYWAIT P0, [R0+URZ+0x90], R3 ;  /* 0x00009003000075a7 */ /* 0x00232400080011ff */
[----:B----4-:R-:W-:Y:S05]  /*9810*/  @!P0 NANOSLEEP.SYNCS 0x989680 ;  /* 0x009896800000895d */ /* 0x010fea0003900000 */
[----:B------:R-:W4:Y:S02]  /*9820*/  @!P0 SYNCS.PHASECHK.TRANS64 P0, [R0+URZ+0x90], R3 ;  /* 0x00009003000085a7 */ /* 0x000f2400080010ff */
[----:B----4-:R-:W-:Y:S05]  /*9830*/  @!P0 BRA `(.L_x_199) ;  /* 0xfffffffc00f08947 */ /* 0x010fea000383ffff */
[----:B------:R-:W-:Y:S05]  /*9840*/  BRA `(.L_x_200) ;  /* 0xffffffbc00ac7947 */ /* 0x000fea000383ffff */
.L_x_103:
[----:B--2---:R2:W3:Y:S02]  /*9850*/  SYNCS.PHASECHK.TRANS64.TRYWAIT P0, [R0+URZ+0xb0], R3 ;  /* 0x0000b003000075a7 */ /* 0x0044e400080011ff */
[----:B---3--:R-:W-:Y:S05]  /*9860*/  @!P0 NANOSLEEP.SYNCS 0x989680 ;  /* 0x009896800000895d */ /* 0x008fea0003900000 */
[----:B------:R-:W3:Y:S02]  /*9870*/  @!P0 SYNCS.PHASECHK.TRANS64 P0, [R0+URZ+0xb0], R3 ;  /* 0x0000b003000085a7 */ /* 0x000ee400080010ff */
[----:B---3--:R-:W-:Y:S05]  /*9880*/  @!P0 BRA `(.L_x_103) ;  /* 0xfffffffc00f08947 */ /* 0x008fea000383ffff */
[----:B------:R-:W-:Y:S05]  /*9890*/  BRA `(.L_x_201) ;  /* 0xffffffc0007c7947 */ /* 0x000fea000383ffff */
.L_x_114:
[----:B-1----:R-:W-:Y:S04]  /*98a0*/  MOV R0, UR48 ;  /* 0x0000003000007c02 */ /* 0x002fe80008000f00 */
[----:B------:R1:W3:Y:S03]  /*98b0*/  SYNCS.PHASECHK.TRANS64.TRYWAIT P1, [R0+URZ+0x60], R5 ;  /* 0x00006005000075a7 */ /* 0x0002e600080211ff */
[----:B---3--:R-:W-:Y:S05]  /*98c0*/  @!P1 NANOSLEEP.SYNCS 0x989680 ;  /* 0x009896800000995d */ /* 0x008fea0003900000 */
[----:B------:R-:W3:Y:S02]  /*98d0*/  @!P1 SYNCS.PHASECHK.TRANS64 P1, [R0+URZ+0x60], R5 ;  /* 0x00006005000095a7 */ /* 0x000ee400080210ff */
[----:B---3--:R-:W-:Y:S05]  /*98e0*/  @!P1 BRA `(.L_x_114) ;  /* 0xfffffffc00ec9947 */ /* 0x008fea000383ffff */
[----:B------:R-:W-:Y:S05]  /*98f0*/  BRA `(.L_x_113) ;  /* 0xffffffcc00847947 */ /* 0x000fea000383ffff */
.L_x_116:
[----:B-1----:R1:W4:Y:S02]  /*9900*/  SYNCS.PHASECHK.TRANS64.TRYWAIT P0, [R74+URZ+0xd0], R3 ;  /* 0x0000d0034a0075a7 */ /* 0x00232400080011ff */
[----:B----4-:R-:W-:Y:S05]  /*9910*/  @!P0 NANOSLEEP.SYNCS 0x989680 ;  /* 0x009896800000895d */ /* 0x010fea0003900000 */
[----:B------:R-:W4:Y:S02]  /*9920*/  @!P0 SYNCS.PHASECHK.TRANS64 P0, [R74+URZ+0xd0], R3 ;  /* 0x0000d0034a0085a7 */ /* 0x000f2400080010ff */
[----:B----4-:R-:W-:Y:S05]  /*9930*/  @!P0 BRA `(.L_x_116) ;  /* 0xfffffffc00f08947 */ /* 0x010fea000383ffff */
[----:B------:R-:W-:Y:S05]  /*9940*/  BRA `(.L_x_115) ;  /* 0xffffffcc00a47947 */ /* 0x000fea000383ffff */
.L_x_125:
[----:B--2---:R2:W3:Y:S02]  /*9950*/  SYNCS.PHASECHK.TRANS64.TRYWAIT P0, [R3+URZ+0x60], R0 ;  /* 0x00006000030075a7 */ /* 0x0044e400080011ff */
[----:B---3--:R-:W-:Y:S05]  /*9960*/  @!P0 NANOSLEEP.SYNCS 0x989680 ;  /* 0x009896800000895d */ /* 0x008fea0003900000 */
[----:B------:R-:W3:Y:S02]  /*9970*/  @!P0 SYNCS.PHASECHK.TRANS64 P0, [R3+URZ+0x60], R0 ;  /* 0x00006000030085a7 */ /* 0x000ee400080010ff */
[----:B---3--:R-:W-:Y:S05]  /*9980*/  @!P0 BRA `(.L_x_125) ;  /* 0xfffffffc00f08947 */ /* 0x008fea000383ffff */
[----:B------:R-:W-:Y:S05]  /*9990*/  BRA `(.L_x_124) ;  /* 0xffffffd400b07947 */ /* 0x000fea000383ffff */
.L_x_133:
[----:B--2---:R2:W3:Y:S02]  /*99a0*/  SYNCS.PHASECHK.TRANS64.TRYWAIT P0, [R83+URZ+0x60], R4 ;  /* 0x00006004530075a7 */ /* 0x0044e400080011ff */
[----:B---3--:R-:W-:Y:S05]  /*99b0*/  @!P0 NANOSLEEP.SYNCS 0x989680 ;  /* 0x009896800000895d */ /* 0x008fea0003900000 */
[----:B------:R-:W3:Y:S02]  /*99c0*/  @!P0 SYNCS.PHASECHK.TRANS64 P0, [R83+URZ+0x60], R4 ;  /* 0x00006004530085a7 */ /* 0x000ee400080010ff */
[----:B---3--:R-:W-:Y:S05]  /*99d0*/  @!P0 BRA `(.L_x_133) ;  /* 0xfffffffc00f08947 */ /* 0x008fea000383ffff */
[----:B------:R-:W-:Y:S05]  /*99e0*/  BRA `(.L_x_132) ;  /* 0xffffffdc00cc7947 */ /* 0x000fea000383ffff */
.L_x_141:
[----:B--2---:R2:W3:Y:S02]  /*99f0*/  SYNCS.PHASECHK.TRANS64.TRYWAIT P0, [R88+URZ+0x60], R3 ;  /* 0x00006003580075a7 */ /* 0x0044e400080011ff */
[----:B---3--:R-:W-:Y:S05]  /*9a00*/  @!P0 NANOSLEEP.SYNCS 0x989680 ;  /* 0x009896800000895d */ /* 0x008fea0003900000 */
[----:B------:R-:W3:Y:S02]  /*9a10*/  @!P0 SYNCS.PHASECHK.TRANS64 P0, [R88+URZ+0x60], R3 ;  /* 0x00006003580085a7 */ /* 0x000ee400080010ff */
[----:B---3--:R-:W-:Y:S05]  /*9a20*/  @!P0 BRA `(.L_x_141) ;  /* 0xfffffffc00f08947 */ /* 0x008fea000383ffff */
[----:B------:R-:W-:Y:S05]  /*9a30*/  BRA `(.L_x_140) ;  /* 0xffffffe400e87947 */ /* 0x000fea000383ffff */
        .weak           $__internal_0_$__cuda_sm10x_tcgen05_guardrail_trap_col_being_dealloced_not_returned_by_alloc
        .type           $__internal_0_$__cuda_sm10x_tcgen05_guardrail_trap_col_being_dealloced_not_returned_by_alloc,@function
        .size           $__internal_0_$__cuda_sm10x_tcgen05_guardrail_trap_col_being_dealloced_not_returned_by_alloc,($__internal_1_$__cuda_sm10x_tcgen05_guardrail_trap_phase_invalid_during_alloc - $__internal_0_$__cuda_sm10x_tcgen05_guardrail_trap_col_being_dealloced_not_returned_by_alloc)
$__internal_0_$__cuda_sm10x_tcgen05_guardrail_trap_col_being_dealloced_not_returned_by_alloc:
[----:B------:R-:W-:Y:S05]  /*9a40*/  BPT.TRAP 0x1 ;  /* 0x000000040000795c */ /* 0x000fea0000300000 */
[----:B------:R-:W-:-:S04]  /*9a50*/  HFMA2 R3, -RZ, RZ, 0, 0 ;  /* 0x00000000ff037431 */ /* 0x000fc800000001ff */
[----:B------:R-:W-:Y:S05]  /*9a60*/  RET.REL.NODEC R2 `(_ZN7cutlass13device_kernelINS_4gemm6kernel13GemmUniversalIN4cute5tupleIJiiiiEEENS1_10collective13CollectiveMmaINS1_35MainloopSm100TmaUmmaWarpSpecializedILi6ELi2ELi4ENS5_IJNS4_1CILi2EEENSA_ILi1EEESC_EEEEENS5_IJNSA_ILi128EEESF_SF_EEENS_6half_tENS5_IJlSC_lEEESH_SI_NS4_8TiledMMAINS4_8MMA_AtomIJNS4_26SM100_MMA_F16BF16_2x1SM_SSISH_SH_fLi128ELi128ELNS4_4UMMA5MajorE0ELSN_0ELNSM_7ScaleInE0ELSO_0EEEEEENS4_6LayoutINS5_IJSC_SC_SC_EEENS5_IJNSA_ILi0EEEST_ST_EEEEENS5_IJNS4_10UnderscoreESW_SW_EEEEENS4_18SM100_TMA_2SM_LOADENS4_14ComposedLayoutINS4_7SwizzleILi3ELi4ELi3EEENS4_18smem_ptr_flag_bitsILi16EEENSR_INS5_IJNSA_ILi8EEENSA_ILi64EEEEEENS5_IJS16_SC_EEEEEEEvNS4_8identityESZ_S1A_vS1B_EENS_8epilogue10collective18CollectiveEpilogueINS1D_23Sm100TmaWarpSpecializedILi4ELi2ELi16ELb1ELb0EEEJNS5_IJS16_SF_SF_EEENS5_IJNSR_IS16_SC_EENSR_INS5_IJNSA_ILi16EEESB_EEENS5_IJSC_S16_EEEEEEEESH_SI_SH_SI_NS1D_6fusion15FusionCallbacksIS1H_NS1P_17LinearCombinationISH_fSH_fLNS_15FloatRoundStyleE2EEES1I_S1O_JEEENS4_5SM1004TMEM4LOAD26SM100_TMEM_LOAD_32dp32b16xENS4_13SM90_TMA_LOADENS10_INS11_ILi1ELi4ELi3EEES14_NSR_INS5_IJS15_S1K_EEENS5_IJS1K_SC_EEEEEEENS4_39AutoVectorizingCopyWithAssumedAlignmentILi128EEENS4_14SM90_TMA_STOREES24_S26_S26_EEEvvEEEEvNT_6ParamsE) ;  /* 0xffffff6402647950 */ /* 0x000fea0003c3ffff */
        .weak           $__internal_1_$__cuda_sm10x_tcgen05_guardrail_trap_phase_invalid_during_alloc
        .type           $__internal_1_$__cuda_sm10x_tcgen05_guardrail_trap_phase_invalid_during_alloc,@function
        .size           $__internal_1_$__cuda_sm10x_tcgen05_guardrail_trap_phase_invalid_during_alloc,($__internal_2_$__cuda_sm10x_tcgen05_guardrail_trap_unallocated_columns_being_dealloced - $__internal_1_$__cuda_sm10x_tcgen05_guardrail_trap_phase_invalid_during_alloc)
$__internal_1_$__cuda_sm10x_tcgen05_guardrail_trap_phase_invalid_during_alloc:
[----:B------:R-:W-:Y:S05]  /*9a70*/  BPT.TRAP 0x1 ;  /* 0x000000040000795c */ /* 0x000fea0000300000 */
[----:B------:R-:W-:-:S04]  /*9a80*/  MOV R3, 0x0 ;  /* 0x0000000000037802 */ /* 0x000fc80000000f00 */
[----:B------:R-:W-:Y:S05]  /*9a90*/  RET.REL.NODEC R2 `(_ZN7cutlass13device_kernelINS_4gemm6kernel13GemmUniversalIN4cute5tupleIJiiiiEEENS1_10collective13CollectiveMmaINS1_35MainloopSm100TmaUmmaWarpSpecializedILi6ELi2ELi4ENS5_IJNS4_1CILi2EEENSA_ILi1EEESC_EEEEENS5_IJNSA_ILi128EEESF_SF_EEENS_6half_tENS5_IJlSC_lEEESH_SI_NS4_8TiledMMAINS4_8MMA_AtomIJNS4_26SM100_MMA_F16BF16_2x1SM_SSISH_SH_fLi128ELi128ELNS4_4UMMA5MajorE0ELSN_0ELNSM_7ScaleInE0ELSO_0EEEEEENS4_6LayoutINS5_IJSC_SC_SC_EEENS5_IJNSA_ILi0EEEST_ST_EEEEENS5_IJNS4_10UnderscoreESW_SW_EEEEENS4_18SM100_TMA_2SM_LOADENS4_14ComposedLayoutINS4_7SwizzleILi3ELi4ELi3EEENS4_18smem_ptr_flag_bitsILi16EEENSR_INS5_IJNSA_ILi8EEENSA_ILi64EEEEEENS5_IJS16_SC_EEEEEEEvNS4_8identityESZ_S1A_vS1B_EENS_8epilogue10collective18CollectiveEpilogueINS1D_23Sm100TmaWarpSpecializedILi4ELi2ELi16ELb1ELb0EEEJNS5_IJS16_SF_SF_EEENS5_IJNSR_IS16_SC_EENSR_INS5_IJNSA_ILi16EEESB_EEENS5_IJSC_S16_EEEEEEEESH_SI_SH_SI_NS1D_6fusion15FusionCallbacksIS1H_NS1P_17LinearCombinationISH_fSH_fLNS_15FloatRoundStyleE2EEES1I_S1O_JEEENS4_5SM1004TMEM4LOAD26SM100_TMEM_LOAD_32dp32b16xENS4_13SM90_TMA_LOADENS10_INS11_ILi1ELi4ELi3EEES14_NSR_INS5_IJS15_S1K_EEENS5_IJS1K_SC_EEEEEEENS4_39AutoVectorizingCopyWithAssumedAlignmentILi128EEENS4_14SM90_TMA_STOREES24_S26_S26_EEEvvEEEEvNT_6ParamsE) ;  /* 0xffffff6402587950 */ /* 0x000fea0003c3ffff */
        .weak           $__internal_2_$__cuda_sm10x_tcgen05_guardrail_trap_unallocated_columns_being_dealloced
        .type           $__internal_2_$__cuda_sm10x_tcgen05_guardrail_trap_unallocated_columns_being_dealloced,@function
        .size           $__internal_2_$__cuda_sm10x_tcgen05_guardrail_trap_unallocated_columns_being_dealloced,(.L_x_203 - $__internal_2_$__cuda_sm10x_tcgen05_guardrail_trap_unallocated_columns_being_dealloced)
$__internal_2_$__cuda_sm10x_tcgen05_guardrail_trap_unallocated_columns_being_dealloced:
[----:B------:R-:W-:Y:S05]  /*9aa0*/  BPT.TRAP 0x1 ;  /* 0x000000040000795c */ /* 0x000fea0000300000 */
[----:B------:R-:W-:-:S04]  /*9ab0*/  HFMA2 R3, -RZ, RZ, 0, 0 ;  /* 0x00000000ff037431 */ /* 0x000fc800000001ff */
[----:B------:R-:W-:Y:S05]  /*9ac0*/  RET.REL.NODEC R2 `(_ZN7cutlass13device_kernelINS_4gemm6kernel13GemmUniversalIN4cute5tupleIJiiiiEEENS1_10collective13CollectiveMmaINS1_35MainloopSm100TmaUmmaWarpSpecializedILi6ELi2ELi4ENS5_IJNS4_1CILi2EEENSA_ILi1EEESC_EEEEENS5_IJNSA_ILi128EEESF_SF_EEENS_6half_tENS5_IJlSC_lEEESH_SI_NS4_8TiledMMAINS4_8MMA_AtomIJNS4_26SM100_MMA_F16BF16_2x1SM_SSISH_SH_fLi128ELi128ELNS4_4UMMA5MajorE0ELSN_0ELNSM_7ScaleInE0ELSO_0EEEEEENS4_6LayoutINS5_IJSC_SC_SC_EEENS5_IJNSA_ILi0EEEST_ST_EEEEENS5_IJNS4_10UnderscoreESW_SW_EEEEENS4_18SM100_TMA_2SM_LOADENS4_14ComposedLayoutINS4_7SwizzleILi3ELi4ELi3EEENS4_18smem_ptr_flag_bitsILi16EEENSR_INS5_IJNSA_ILi8EEENSA_ILi64EEEEEENS5_IJS16_SC_EEEEEEEvNS4_8identityESZ_S1A_vS1B_EENS_8epilogue10collective18CollectiveEpilogueINS1D_23Sm100TmaWarpSpecializedILi4ELi2ELi16ELb1ELb0EEEJNS5_IJS16_SF_SF_EEENS5_IJNSR_IS16_SC_EENSR_INS5_IJNSA_ILi16EEESB_EEENS5_IJSC_S16_EEEEEEEESH_SI_SH_SI_NS1D_6fusion15FusionCallbacksIS1H_NS1P_17LinearCombinationISH_fSH_fLNS_15FloatRoundStyleE2EEES1I_S1O_JEEENS4_5SM1004TMEM4LOAD26SM100_TMEM_LOAD_32dp32b16xENS4_13SM90_TMA_LOADENS10_INS11_ILi1ELi4ELi3EEES14_NSR_INS5_IJS15_S1K_EEENS5_IJS1K_SC_EEEEEEENS4_39AutoVectorizingCopyWithAssumedAlignmentILi128EEENS4_14SM90_TMA_STOREES24_S26_S26_EEEvvEEEEvNT_6ParamsE) ;  /* 0xffffff64024c7950 */ /* 0x000fea0003c3ffff */
.L_x_202:
[----:B------:R-:W-:-:S00]  /*9ad0*/  BRA `(.L_x_202) ;  /* 0xfffffffc00fc7947 */ /* 0x000fc0000383ffff */
[----:B------:R-:W-:-:S00]  /*9ae0*/  NOP ;  /* 0x0000000000007918 */ /* 0x000fc00000000000 */
        /* <DEDUP_REMOVED lines=9> */
.L_x_203:


//--------------------- .nv.global.init           --------------------------
	.section	.nv.global.init,"aw",@progbits
.nv.global.init:
	.type		$str$27,@object
	.size		$str$27,($str$28 - $str$27)
$str$27:
        /*0000*/ 	.byte	0x28, 0x61, 0x64, 0x64, 0x72, 0x65, 0x73, 0x73, 0x20, 0x26, 0x20, 0x6d, 0x61, 0x73, 0x6b, 0x29
        /*0010*/ 	.byte	0x20, 0x3d, 0x3d, 0x20, 0x30, 0x00
	.type		$str$28,@object
	.size		$str$28,($str$26 - $str$28)
$str$28:
        /*0016*/ 	.byte	0x2f, 0x74, 0x6d, 0x70, 0x2f, 0x63, 0x75, 0x74, 0x6c, 0x61, 0x73, 0x73, 0x5f, 0x73, 0x77, 0x65
        /*0026*/ 	.byte	0x65, 0x70, 0x5f, 0x73, 0x72, 0x63, 0x2f, 0x69, 0x6e, 0x63, 0x6c, 0x75, 0x64, 0x65, 0x2f, 0x63
        /*0036*/ 	.byte	0x75, 0x74, 0x65, 0x2f, 0x70, 0x6f, 0x69, 0x6e, 0x74, 0x65, 0x72, 0x5f, 0x66, 0x6c, 0x61, 0x67
        /*0046*/ 	.byte	0x67, 0x65, 0x64, 0x2e, 0x68, 0x70, 0x70, 0x00
	.type		$str$26,@object
	.size		$str$26,($str$25 - $str$26)
$str$26:
        /*004e*/ 	.byte	0x2f, 0x74, 0x6d, 0x70, 0x2f, 0x63, 0x75, 0x74, 0x6c, 0x61, 0x73, 0x73, 0x5f, 0x73, 0x77, 0x65
        /*005e*/ 	.byte	0x65, 0x70, 0x5f, 0x73, 0x72, 0x63, 0x2f, 0x69, 0x6e, 0x63, 0x6c, 0x75, 0x64, 0x65, 0x2f, 0x63
        /*006e*/ 	.byte	0x75, 0x74, 0x65, 0x2f, 0x61, 0x74, 0x6f, 0x6d, 0x2f, 0x63, 0x6f, 0x70, 0x79, 0x5f, 0x74, 0x72
        /*007e*/ 	.byte	0x61, 0x69, 0x74, 0x73, 0x5f, 0x73, 0x6d, 0x31, 0x30, 0x30, 0x2e, 0x68, 0x70, 0x70, 0x00
	.type		$str$25,@object
	.size		$str$25,(__unnamed_1 - $str$25)
$str$25:
        /*008d*/ 	.byte	0x28, 0x28, 0x75, 0x69, 0x6e, 0x74, 0x33, 0x32, 0x5f, 0x74, 0x28, 0x74, 0x68, 0x72, 0x65, 0x61
        /*009d*/ 	.byte	0x64, 0x49, 0x64, 0x78, 0x2e, 0x78, 0x29, 0x20, 0x2f, 0x20, 0x33, 0x32, 0x29, 0x20, 0x25, 0x20
        /*00ad*/ 	.byte	0x34, 0x29, 0x20, 0x3d, 0x3d, 0x20, 0x28, 0x28, 0x28, 0x74, 0x6d, 0x65, 0x6d, 0x5f, 0x61, 0x64
        /*00bd*/ 	.byte	0x64, 0x72, 0x20, 0x3e, 0x3e, 0x20, 0x31, 0x36, 0x29, 0x20, 0x2f, 0x20, 0x33, 0x32, 0x29, 0x20
        /*00cd*/ 	.byte	0x25, 0x20, 0x34, 0x29, 0x00
	.type		__unnamed_1,@object
	.size		__unnamed_1,(__unnamed_2 - __unnamed_1)
__unnamed_1:
        /*00d2*/ 	.byte	0x61, 0x75, 0x74, 0x6f, 0x20, 0x63, 0x75, 0x74, 0x65, 0x3a, 0x3a, 0x61, 0x73, 0x5f, 0x70, 0x6f
        /* <DEDUP_REMOVED lines=24> */
        /*0262*/ 	.byte	0x34, 0x38, 0x3e, 0x3e, 0x3e, 0x3e, 0x5d, 0x00
	.type		__unnamed_2,@object
	.size		__unnamed_2,(.L_2 - __unnamed_2)
__unnamed_2:
        /* <DEDUP_REMOVED lines=40> */
        /*04ea*/ 	.byte	0x3a, 0x3a, 0x43, 0x3c, 0x30, 0x3e, 0x3e, 0x3e, 0x3e, 0x5d, 0x00
.L_2:


//--------------------- .nv.shared._ZN7cutlass13device_kernelINS_4gemm6kernel13GemmUniversalIN4cute5tupleIJiiiiEEENS1_10collective13CollectiveMmaINS1_35MainloopSm100TmaUmmaWarpSpecializedILi6ELi2ELi4ENS5_IJNS4_1CILi2EEENSA_ILi1EEESC_EEEEENS5_IJNSA_ILi128EEESF_SF_EEENS_6half_tENS5_IJlSC_lEEESH_SI_NS4_8TiledMMAINS4_8MMA_AtomIJNS4_26SM100_MMA_F16BF16_2x1SM_SSISH_SH_fLi128ELi128ELNS4_4UMMA5MajorE0ELSN_0ELNSM_7ScaleInE0ELSO_0EEEEEENS4_6LayoutINS5_IJSC_SC_SC_EEENS5_IJNSA_ILi0EEEST_ST_EEEEENS5_IJNS4_10UnderscoreESW_SW_EEEEENS4_18SM100_TMA_2SM_LOADENS4_14ComposedLayoutINS4_7SwizzleILi3ELi4ELi3EEENS4_18smem_ptr_flag_bitsILi16EEENSR_INS5_IJNSA_ILi8EEENSA_ILi64EEEEEENS5_IJS16_SC_EEEEEEEvNS4_8identityESZ_S1A_vS1B_EENS_8epilogue10collective18CollectiveEpilogueINS1D_23Sm100TmaWarpSpecializedILi4ELi2ELi16ELb1ELb0EEEJNS5_IJS16_SF_SF_EEENS5_IJNSR_IS16_SC_EENSR_INS5_IJNSA_ILi16EEESB_EEENS5_IJSC_S16_EEEEEEEESH_SI_SH_SI_NS1D_6fusion15FusionCallbacksIS1H_NS1P_17LinearCombinationISH_fSH_fLNS_15FloatRoundStyleE2EEES1I_S1O_JEEENS4_5SM1004TMEM4LOAD26SM100_TMEM_LOAD_32dp32b16xENS4_13SM90_TMA_LOADENS10_INS11_ILi1ELi4ELi3EEES14_NSR_INS5_IJS15_S1K_EEENS5_IJS1K_SC_EEEEEEENS4_39AutoVectorizingCopyWithAssumedAlignmentILi128EEENS4_14SM90_TMA_STOREES24_S26_S26_EEEvvEEEEvNT_6ParamsE --------------------------
	.section	.nv.shared._ZN7cutlass13device_kernelINS_4gemm6kernel13GemmUniversalIN4cute5tupleIJiiiiEEENS1_10collective13CollectiveMmaINS1_35MainloopSm100TmaUmmaWarpSpecializedILi6ELi2ELi4ENS5_IJNS4_1CILi2EEENSA_ILi1EEESC_EEEEENS5_IJNSA_ILi128EEESF_SF_EEENS_6half_tENS5_IJlSC_lEEESH_SI_NS4_8TiledMMAINS4_8MMA_AtomIJNS4_26SM100_MMA_F16BF16_2x1SM_SSISH_SH_fLi128ELi128ELNS4_4UMMA5MajorE0ELSN_0ELNSM_7ScaleInE0ELSO_0EEEEEENS4_6LayoutINS5_IJSC_SC_SC_EEENS5_IJNSA_ILi0EEEST_ST_EEEEENS5_IJNS4_10UnderscoreESW_SW_EEEEENS4_18SM100_TMA_2SM_LOADENS4_14ComposedLayoutINS4_7SwizzleILi3ELi4ELi3EEENS4_18smem_ptr_flag_bitsILi16EEENSR_INS5_IJNSA_ILi8EEENSA_ILi64EEEEEENS5_IJS16_SC_EEEEEEEvNS4_8identityESZ_S1A_vS1B_EENS_8epilogue10collective18CollectiveEpilogueINS1D_23Sm100TmaWarpSpecializedILi4ELi2ELi16ELb1ELb0EEEJNS5_IJS16_SF_SF_EEENS5_IJNSR_IS16_SC_EENSR_INS5_IJNSA_ILi16EEESB_EEENS5_IJSC_S16_EEEEEEEESH_SI_SH_SI_NS1D_6fusion15FusionCallbacksIS1H_NS1P_17LinearCombinationISH_fSH_fLNS_15FloatRoundStyleE2EEES1I_S1O_JEEENS4_5SM1004TMEM4LOAD26SM100_TMEM_LOAD_32dp32b16xENS4_13SM90_TMA_LOADENS10_INS11_ILi1ELi4ELi3EEES14_NSR_INS5_IJS15_S1K_EEENS5_IJS1K_SC_EEEEEEENS4_39AutoVectorizingCopyWithAssumedAlignmentILi128EEENS4_14SM90_TMA_STOREES24_S26_S26_EEEvvEEEEvNT_6ParamsE,"aw",@nobits
	.sectionflags	@""
	.align	16
	.zero		1024


//--------------------- .nv.shared.reserved.0     --------------------------
	.section	.nv.shared.reserved.0,"aw",@nobits
	.weak		__nv_reservedSMEM_offset_0_alias
	.size		__nv_reservedSMEM_offset_0_alias, 0, 64
	.other		__nv_reservedSMEM_offset_0_alias,@"STO_CUDA_RESERVED_SHARED STV_DEFAULT"
__nv_reservedSMEM_offset_0_alias:
	.zero		0
.nv.shared.reserved.0:
	.zero		64
	.weak		__nv_reservedSMEM_tcgen05_partition
	.type		__nv_reservedSMEM_tcgen05_partition,@object
	.size		__nv_reservedSMEM_tcgen05_partition,(.L_0 - __nv_reservedSMEM_tcgen05_partition)
__nv_reservedSMEM_tcgen05_partition:
	.zero		32
.L_0:


//--------------------- .nv.global                --------------------------
	.section	.nv.global,"aw",@nobits
.nv.global:
	.type		_ZN39_INTERNAL_5337126d_4_k_cu_ddcb9da2_68114cute1_E,@object
	.size		_ZN39_INTERNAL_5337126d_4_k_cu_ddcb9da2_68114cute1_E,(_ZN39_INTERNAL_5337126d_4_k_cu_ddcb9da2_68114cuda3std3__45__cpo6cbeginE - _ZN39_INTERNAL_5337126d_4_k_cu_ddcb9da2_68114cute1_E)
_ZN39_INTERNAL_5337126d_4_k_cu_ddcb9da2_68114cute1_E:
	.zero		1
	.type		_ZN39_INTERNAL_5337126d_4_k_cu_ddcb9da2_68114cuda3std3__45__cpo6cbeginE,@object
	.size		_ZN39_INTERNAL_5337126d_4_k_cu_ddcb9da2_68114cuda3std3__45__cpo6cbeginE,(_ZN39_INTERNAL_5337126d_4_k_cu_ddcb9da2_68114cuda3std3__48in_placeE - _ZN39_INTERNAL_5337126d_4_k_cu_ddcb9da2_68114cuda3std3__45__cpo6cbeginE)
_ZN39_INTERNAL_5337126d_4_k_cu_ddcb9da2_68114cuda3std3__45__cpo6cbeginE:
	.zero		1
	.type		_ZN39_INTERNAL_5337126d_4_k_cu_ddcb9da2_68114cuda3std3__48in_placeE,@object
	.size		_ZN39_INTERNAL_5337126d_4_k_cu_ddcb9da2_68114cuda3std3__48in_placeE,(_ZN39_INTERNAL_5337126d_4_k_cu_ddcb9da2_68114cuda3std6ranges3__45__cpo9iter_moveE - _ZN39_INTERNAL_5337126d_4_k_cu_ddcb9da2_68114cuda3std3__48in_placeE)
_ZN39_INTERNAL_5337126d_4_k_cu_ddcb9da2_68114cuda3std3__48in_placeE:
	.zero		1
	.type		_ZN39_INTERNAL_5337126d_4_k_cu_ddcb9da2_68114cuda3std6ranges3__45__cpo9iter_moveE,@object
	.size		_ZN39_INTERNAL_5337126d_4_k_cu_ddcb9da2_68114cuda3std6ranges3__45__cpo9iter_moveE,(_ZN39_INTERNAL_5337126d_4_k_cu_ddcb9da2_68114cuda3std3__45__cpo5beginE - _ZN39_INTERNAL_5337126d_4_k_cu_ddcb9da2_68114cuda3std6ranges3__45__cpo9iter_moveE)
_ZN39_INTERNAL_5337126d_4_k_cu_ddcb9da2_68114cuda3std6ranges3__45__cpo9iter_moveE:
	.zero		1
	.type		_ZN39_INTERNAL_5337126d_4_k_cu_ddcb9da2_68114cuda3std3__45__cpo5beginE,@object
	.size		_ZN39_INTERNAL_5337126d_4_k_cu_ddcb9da2_68114cuda3std3__45__cpo5beginE,(_ZN39_INTERNAL_5337126d_4_k_cu_ddcb9da2_68114cuda3std3__441_GLOBAL__N__5337126d_4_k_cu_ddcb9da2_68116ignoreE - _ZN39_INTERNAL_5337126d_4_k_cu_ddcb9da2_68114cuda3std3__45__cpo5beginE)
_ZN39_INTERNAL_5337126d_4_k_cu_ddcb9da2_68114cuda3std3__45__cpo5beginE:
	.zero		1
	.type		_ZN39_INTERNAL_5337126d_4_k_cu_ddcb9da2_68114cuda3std3__441_GLOBAL__N__5337126d_4_k_cu_ddcb9da2_68116ignoreE,@object
	.size		_ZN39_INTERNAL_5337126d_4_k_cu_ddcb9da2_68114cuda3std3__441_GLOBAL__N__5337126d_4_k_cu_ddcb9da2_68116ignoreE,(_ZN39_INTERNAL_5337126d_4_k_cu_ddcb9da2_68114cute7productE - _ZN39_INTERNAL_5337126d_4_k_cu_ddcb9da2_68114cuda3std3__441_GLOBAL__N__5337126d_4_k_cu_ddcb9da2_68116ignoreE)
_ZN39_INTERNAL_5337126d_4_k_cu_ddcb9da2_68114cuda3std3__441_GLOBAL__N__5337126d_4_k_cu_ddcb9da2_68116ignoreE:
	.zero		1
	.type		_ZN39_INTERNAL_5337126d_4_k_cu_ddcb9da2_68114cute7productE,@object
	.size		_ZN39_INTERNAL_5337126d_4_k_cu_ddcb9da2_68114cute7productE,(_ZN39_INTERNAL_5337126d_4_k_cu_ddcb9da2_68114cuda3std3__45__cpo3endE - _ZN39_INTERNAL_5337126d_4_k_cu_ddcb9da2_68114cute7productE)
_ZN39_INTERNAL_5337126d_4_k_cu_ddcb9da2_68114cute7productE:
	.zero		1
	.type		_ZN39_INTERNAL_5337126d_4_k_cu_ddcb9da2_68114cuda3std3__45__cpo3endE,@object
	.size		_ZN39_INTERNAL_5337126d_4_k_cu_ddcb9da2_68114cuda3std3__45__cpo3endE,(_ZN39_INTERNAL_5337126d_4_k_cu_ddcb9da2_68114cuda3std3__419piecewise_constructE - _ZN39_INTERNAL_5337126d_4_k_cu_ddcb9da2_68114cuda3std3__45__cpo3endE)
_ZN39_INTERNAL_5337126d_4_k_cu_ddcb9da2_68114cuda3std3__45__cpo3endE:
	.zero		1
	.type		_ZN39_INTERNAL_5337126d_4_k_cu_ddcb9da2_68114cuda3std3__419piecewise_constructE,@object
	.size		_ZN39_INTERNAL_5337126d_4_k_cu_ddcb9da2_68114cuda3std3__419piecewise_constructE,(_ZN39_INTERNAL_5337126d_4_k_cu_ddcb9da2_68114cuda3std3__45__cpo4cendE - _ZN39_INTERNAL_5337126d_4_k_cu_ddcb9da2_68114cuda3std3__419piecewise_constructE)
_ZN39_INTERNAL_5337126d_4_k_cu_ddcb9da2_68114cuda3std3__419piecewise_constructE:
	.zero		1
	.type		_ZN39_INTERNAL_5337126d_4_k_cu_ddcb9da2_68114cuda3std3__45__cpo4cendE,@object
	.size		_ZN39_INTERNAL_5337126d_4_k_cu_ddcb9da2_68114cuda3std3__45__cpo4cendE,(_ZN39_INTERNAL_5337126d_4_k_cu_ddcb9da2_68114cuda3std6ranges3__45__cpo4swapE - _ZN39_INTERNAL_5337126d_4_k_cu_ddcb9da2_68114cuda3std3__45__cpo4cendE)
_ZN39_INTERNAL_5337126d_4_k_cu_ddcb9da2_68114cuda3std3__45__cpo4cendE:
	.zero		1
	.type		_ZN39_INTERNAL_5337126d_4_k_cu_ddcb9da2_68114cuda3std6ranges3__45__cpo4swapE,@object
	.size		_ZN39_INTERNAL_5337126d_4_k_cu_ddcb9da2_68114cuda3std6ranges3__45__cpo4swapE,(.L_10 - _ZN39_INTERNAL_5337126d_4_k_cu_ddcb9da2_68114cuda3std6ranges3__45__cpo4swapE)
_ZN39_INTERNAL_5337126d_4_k_cu_ddcb9da2_68114cuda3std6ranges3__45__cpo4swapE:
	.zero		1
.L_10:


//--------------------- .nv.constant0._ZN7cutlass13device_kernelINS_4gemm6kernel13GemmUniversalIN4cute5tupleIJiiiiEEENS1_10collective13CollectiveMmaINS1_35MainloopSm100TmaUmmaWarpSpecializedILi6ELi2ELi4ENS5_IJNS4_1CILi2EEENSA_ILi1EEESC_EEEEENS5_IJNSA_ILi128EEESF_SF_EEENS_6half_tENS5_IJlSC_lEEESH_SI_NS4_8TiledMMAINS4_8MMA_AtomIJNS4_26SM100_MMA_F16BF16_2x1SM_SSISH_SH_fLi128ELi128ELNS4_4UMMA5MajorE0ELSN_0ELNSM_7ScaleInE0ELSO_0EEEEEENS4_6LayoutINS5_IJSC_SC_SC_EEENS5_IJNSA_ILi0EEEST_ST_EEEEENS5_IJNS4_10UnderscoreESW_SW_EEEEENS4_18SM100_TMA_2SM_LOADENS4_14ComposedLayoutINS4_7SwizzleILi3ELi4ELi3EEENS4_18smem_ptr_flag_bitsILi16EEENSR_INS5_IJNSA_ILi8EEENSA_ILi64EEEEEENS5_IJS16_SC_EEEEEEEvNS4_8identityESZ_S1A_vS1B_EENS_8epilogue10collective18CollectiveEpilogueINS1D_23Sm100TmaWarpSpecializedILi4ELi2ELi16ELb1ELb0EEEJNS5_IJS16_SF_SF_EEENS5_IJNSR_IS16_SC_EENSR_INS5_IJNSA_ILi16EEESB_EEENS5_IJSC_S16_EEEEEEEESH_SI_SH_SI_NS1D_6fusion15FusionCallbacksIS1H_NS1P_17LinearCombinationISH_fSH_fLNS_15FloatRoundStyleE2EEES1I_S1O_JEEENS4_5SM1004TMEM4LOAD26SM100_TMEM_LOAD_32dp32b16xENS4_13SM90_TMA_LOADENS10_INS11_ILi1ELi4ELi3EEES14_NSR_INS5_IJS15_S1K_EEENS5_IJS1K_SC_EEEEEEENS4_39AutoVectorizingCopyWithAssumedAlignmentILi128EEENS4_14SM90_TMA_STOREES24_S26_S26_EEEvvEEEEvNT_6ParamsE --------------------------
	.section	.nv.constant0._ZN7cutlass13device_kernelINS_4gemm6kernel13GemmUniversalIN4cute5tupleIJiiiiEEENS1_10collective13CollectiveMmaINS1_35MainloopSm100TmaUmmaWarpSpecializedILi6ELi2ELi4ENS5_IJNS4_1CILi2EEENSA_ILi1EEESC_EEEEENS5_IJNSA_ILi128EEESF_SF_EEENS_6half_tENS5_IJlSC_lEEESH_SI_NS4_8TiledMMAINS4_8MMA_AtomIJNS4_26SM100_MMA_F16BF16_2x1SM_SSISH_SH_fLi128ELi128ELNS4_4UMMA5MajorE0ELSN_0ELNSM_7ScaleInE0ELSO_0EEEEEENS4_6LayoutINS5_IJSC_SC_SC_EEENS5_IJNSA_ILi0EEEST_ST_EEEEENS5_IJNS4_10UnderscoreESW_SW_EEEEENS4_18SM100_TMA_2SM_LOADENS4_14ComposedLayoutINS4_7SwizzleILi3ELi4ELi3EEENS4_18smem_ptr_flag_bitsILi16EEENSR_INS5_IJNSA_ILi8EEENSA_ILi64EEEEEENS5_IJS16_SC_EEEEEEEvNS4_8identityESZ_S1A_vS1B_EENS_8epilogue10collective18CollectiveEpilogueINS1D_23Sm100TmaWarpSpecializedILi4ELi2ELi16ELb1ELb0EEEJNS5_IJS16_SF_SF_EEENS5_IJNSR_IS16_SC_EENSR_INS5_IJNSA_ILi16EEESB_EEENS5_IJSC_S16_EEEEEEEESH_SI_SH_SI_NS1D_6fusion15FusionCallbacksIS1H_NS1P_17LinearCombinationISH_fSH_fLNS_15FloatRoundStyleE2EEES1I_S1O_JEEENS4_5SM1004TMEM4LOAD26SM100_TMEM_LOAD_32dp32b16xENS4_13SM90_TMA_LOADENS10_INS11_ILi1ELi4ELi3EEES14_NSR_INS5_IJS15_S1K_EEENS5_IJS1K_SC_EEEEEEENS4_39AutoVectorizingCopyWithAssumedAlignmentILi128EEENS4_14SM90_TMA_STOREES24_S26_S26_EEEvvEEEEvNT_6ParamsE,"a",@progbits
	.sectionflags	@""
	.align	4
.nv.constant0._ZN7cutlass13device_kernelINS_4gemm6kernel13GemmUniversalIN4cute5tupleIJiiiiEEENS1_10collective13CollectiveMmaINS1_35MainloopSm100TmaUmmaWarpSpecializedILi6ELi2ELi4ENS5_IJNS4_1CILi2EEENSA_ILi1EEESC_EEEEENS5_IJNSA_ILi128EEESF_SF_EEENS_6half_tENS5_IJlSC_lEEESH_SI_NS4_8TiledMMAINS4_8MMA_AtomIJNS4_26SM100_MMA_F16BF16_2x1SM_SSISH_SH_fLi128ELi128ELNS4_4UMMA5MajorE0ELSN_0ELNSM_7ScaleInE0ELSO_0EEEEEENS4_6LayoutINS5_IJSC_SC_SC_EEENS5_IJNSA_ILi0EEEST_ST_EEEEENS5_IJNS4_10UnderscoreESW_SW_EEEEENS4_18SM100_TMA_2SM_LOADENS4_14ComposedLayoutINS4_7SwizzleILi3ELi4ELi3EEENS4_18smem_ptr_flag_bitsILi16EEENSR_INS5_IJNSA_ILi8EEENSA_ILi64EEEEEENS5_IJS16_SC_EEEEEEEvNS4_8identityESZ_S1A_vS1B_EENS_8epilogue10collective18CollectiveEpilogueINS1D_23Sm100TmaWarpSpecializedILi4ELi2ELi16ELb1ELb0EEEJNS5_IJS16_SF_SF_EEENS5_IJNSR_IS16_SC_EENSR_INS5_IJNSA_ILi16EEESB_EEENS5_IJSC_S16_EEEEEEEESH_SI_SH_SI_NS1D_6fusion15FusionCallbacksIS1H_NS1P_17LinearCombinationISH_fSH_fLNS_15FloatRoundStyleE2EEES1I_S1O_JEEENS4_5SM1004TMEM4LOAD26SM100_TMEM_LOAD_32dp32b16xENS4_13SM90_TMA_LOADENS10_INS11_ILi1ELi4ELi3EEES14_NSR_INS5_IJS15_S1K_EEENS5_IJS1K_SC_EEEEEEENS4_39AutoVectorizingCopyWithAssumedAlignmentILi128EEENS4_14SM90_TMA_STOREES24_S26_S26_EEEvvEEEEvNT_6ParamsE:
	.zero		2944


//--------------------- SYMBOLS --------------------------

	.type		.nv.reservedSmem.offset0,@object
	.size		.nv.reservedSmem.offset0,0x4
	.type		.nv.reservedSmem.cap,@object
	.size		.nv.reservedSmem.cap,0x4
	.type		__assertfail,@function
